//
// Generated by NVIDIA NVVM Compiler
//
// Compiler Build ID: CL-36424714
// Cuda compilation tools, release 13.0, V13.0.88
// Based on NVVM 20.0.0
//

.version 9.0
.target sm_100
.address_size 64

	// .globl	_Z8row_calcPjfffii
// _ZZ8row_calcPjfffiiE12threadscores has been demoted

.visible .entry _Z8row_calcPjfffii(
	.param .u64 .ptr .align 1 _Z8row_calcPjfffii_param_0,
	.param .f32 _Z8row_calcPjfffii_param_1,
	.param .f32 _Z8row_calcPjfffii_param_2,
	.param .f32 _Z8row_calcPjfffii_param_3,
	.param .u32 _Z8row_calcPjfffii_param_4,
	.param .u32 _Z8row_calcPjfffii_param_5
)
{
	.reg .pred 	%p<34>;
	.reg .b32 	%r<314>;
	.reg .b32 	%f<82>;
	.reg .b64 	%rd<5>;
	// demoted variable
	.shared .align 4 .b8 _ZZ8row_calcPjfffiiE12threadscores[1024];
	ld.param.u64 	%rd1, [_Z8row_calcPjfffii_param_0];
	ld.param.f32 	%f24, [_Z8row_calcPjfffii_param_1];
	ld.param.f32 	%f25, [_Z8row_calcPjfffii_param_2];
	ld.param.f32 	%f81, [_Z8row_calcPjfffii_param_3];
	ld.param.u32 	%r97, [_Z8row_calcPjfffii_param_4];
	ld.param.u32 	%r98, [_Z8row_calcPjfffii_param_5];
	bar.sync 	0;
	mov.u32 	%r1, %ctaid.x;
	mov.u32 	%r2, %tid.x;
	mov.u32 	%r3, %tid.y;
	mov.u32 	%r4, %ntid.x;
	shr.u32 	%r100, %r4, 1;
	sub.s32 	%r101, %r2, %r100;
	cvt.rn.f32.s32 	%f26, %r101;
	mul.f32 	%f27, %f26, 0f40800000;
	cvt.rn.f32.u32 	%f28, %r4;
	div.rn.f32 	%f29, %f27, %f28;
	add.f32 	%f1, %f29, 0fBF800000;
	sub.s32 	%r102, %r3, %r100;
	cvt.rn.f32.s32 	%f30, %r102;
	mul.f32 	%f31, %f30, 0f40800000;
	div.rn.f32 	%f32, %f31, %f28;
	add.f32 	%f2, %f32, 0f00000000;
	cvt.rn.f32.u32 	%f33, %r1;
	fma.rn.f32 	%f80, %f24, %f33, %f25;
	setp.lt.s32 	%p1, %r98, 1;
	mov.b32 	%r281, 0;
	@%p1 bra 	$L__BB0_17;
	setp.lt.s32 	%p2, %r97, 1;
	@%p2 bra 	$L__BB0_11;
	and.b32  	%r5, %r97, 3;
	and.b32  	%r122, %r97, 2147483644;
	neg.s32 	%r6, %r122;
	mov.b32 	%r281, 0;
	mov.u32 	%r271, %r281;
$L__BB0_3:
	setp.lt.u32 	%p9, %r97, 4;
	@%p9 bra 	$L__BB0_6;
	mov.u32 	%r272, %r6;
$L__BB0_5:
	mul.f32 	%f36, %f80, %f80;
	mul.f32 	%f37, %f81, %f81;
	sub.f32 	%f38, %f36, %f37;
	add.f32 	%f39, %f1, %f38;
	add.f32 	%f40, %f80, %f80;
	fma.rn.f32 	%f41, %f40, %f81, %f2;
	mul.f32 	%f42, %f39, %f39;
	mul.f32 	%f43, %f41, %f41;
	sub.f32 	%f44, %f42, %f43;
	add.f32 	%f45, %f1, %f44;
	add.f32 	%f46, %f39, %f39;
	fma.rn.f32 	%f47, %f46, %f41, %f2;
	mul.f32 	%f48, %f45, %f45;
	mul.f32 	%f49, %f47, %f47;
	sub.f32 	%f50, %f48, %f49;
	add.f32 	%f51, %f1, %f50;
	add.f32 	%f52, %f45, %f45;
	fma.rn.f32 	%f53, %f52, %f47, %f2;
	mul.f32 	%f54, %f51, %f51;
	mul.f32 	%f55, %f53, %f53;
	sub.f32 	%f56, %f54, %f55;
	add.f32 	%f80, %f1, %f56;
	add.f32 	%f57, %f51, %f51;
	fma.rn.f32 	%f81, %f57, %f53, %f2;
	add.s32 	%r272, %r272, 4;
	setp.ne.s32 	%p10, %r272, 0;
	@%p10 bra 	$L__BB0_5;
$L__BB0_6:
	setp.eq.s32 	%p11, %r5, 0;
	@%p11 bra 	$L__BB0_10;
	setp.eq.s32 	%p12, %r5, 1;
	mul.f32 	%f58, %f80, %f80;
	mul.f32 	%f59, %f81, %f81;
	sub.f32 	%f60, %f58, %f59;
	add.f32 	%f14, %f1, %f60;
	add.f32 	%f61, %f80, %f80;
	fma.rn.f32 	%f81, %f61, %f81, %f2;
	mov.f32 	%f80, %f14;
	@%p12 bra 	$L__BB0_10;
	setp.eq.s32 	%p13, %r5, 2;
	mul.f32 	%f62, %f14, %f14;
	mul.f32 	%f63, %f81, %f81;
	sub.f32 	%f64, %f62, %f63;
	add.f32 	%f80, %f1, %f64;
	add.f32 	%f65, %f14, %f14;
	fma.rn.f32 	%f81, %f65, %f81, %f2;
	@%p13 bra 	$L__BB0_10;
	mul.f32 	%f66, %f80, %f80;
	mul.f32 	%f67, %f81, %f81;
	sub.f32 	%f68, %f66, %f67;
	add.f32 	%f18, %f1, %f68;
	add.f32 	%f69, %f80, %f80;
	fma.rn.f32 	%f81, %f69, %f81, %f2;
	mov.f32 	%f80, %f18;
$L__BB0_10:
	mul.f32 	%f70, %f81, %f81;
	fma.rn.f32 	%f71, %f80, %f80, %f70;
	setp.le.f32 	%p14, %f71, 0f40800000;
	mad.lo.s32 	%r123, %r271, %r271, %r281;
	selp.b32 	%r281, %r123, %r281, %p14;
	add.s32 	%r271, %r271, 1;
	setp.eq.s32 	%p15, %r271, %r98;
	@%p15 bra 	$L__BB0_17;
	bra.uni 	$L__BB0_3;
$L__BB0_11:
	mul.f32 	%f34, %f81, %f81;
	fma.rn.f32 	%f22, %f80, %f80, %f34;
	and.b32  	%r13, %r98, 3;
	setp.lt.u32 	%p3, %r98, 4;
	mov.b32 	%r281, 0;
	mov.u32 	%r279, %r281;
	@%p3 bra 	$L__BB0_14;
	and.b32  	%r279, %r98, 2147483644;
	mov.b32 	%r281, 0;
	mov.u32 	%r274, %r281;
$L__BB0_13:
	setp.le.f32 	%p4, %f22, 0f40800000;
	mul.lo.s32 	%r106, %r274, %r274;
	selp.b32 	%r107, %r106, 0, %p4;
	add.s32 	%r108, %r107, %r281;
	add.s32 	%r109, %r106, %r274;
	add.s32 	%r110, %r274, %r109;
	add.s32 	%r111, %r110, %r108;
	add.s32 	%r112, %r111, 1;
	selp.b32 	%r113, %r112, %r108, %p4;
	add.s32 	%r114, %r274, 2;
	mad.lo.s32 	%r115, %r114, %r114, %r113;
	selp.b32 	%r116, %r115, %r113, %p4;
	add.s32 	%r117, %r274, 3;
	mad.lo.s32 	%r118, %r117, %r117, %r116;
	selp.b32 	%r281, %r118, %r116, %p4;
	add.s32 	%r274, %r274, 4;
	setp.ne.s32 	%p5, %r274, %r279;
	@%p5 bra 	$L__BB0_13;
$L__BB0_14:
	setp.eq.s32 	%p6, %r13, 0;
	@%p6 bra 	$L__BB0_17;
	mov.b32 	%r280, 0;
$L__BB0_16:
	.pragma "nounroll";
	setp.le.f32 	%p7, %f22, 0f40800000;
	mad.lo.s32 	%r120, %r279, %r279, %r281;
	selp.b32 	%r281, %r120, %r281, %p7;
	add.s32 	%r279, %r279, 1;
	add.s32 	%r280, %r280, 1;
	setp.ne.s32 	%p8, %r280, %r13;
	@%p8 bra 	$L__BB0_16;
$L__BB0_17:
	bar.sync 	0;
	shl.b32 	%r124, %r2, 6;
	mov.u32 	%r125, _ZZ8row_calcPjfffiiE12threadscores;
	add.s32 	%r29, %r125, %r124;
	shl.b32 	%r126, %r3, 2;
	add.s32 	%r127, %r29, %r126;
	st.shared.u32 	[%r127], %r281;
	bar.sync 	0;
	setp.ne.s32 	%p16, %r3, 0;
	@%p16 bra 	$L__BB0_31;
	and.b32  	%r30, %r4, 15;
	setp.lt.u32 	%p17, %r4, 16;
	mov.b32 	%r297, 0;
	mov.u32 	%r290, %r297;
	@%p17 bra 	$L__BB0_21;
	and.b32  	%r290, %r4, 2032;
	and.b32  	%r131, %r4, -16;
	neg.s32 	%r283, %r131;
	add.s32 	%r134, %r124, %r125;
	add.s32 	%r282, %r134, 32;
	mov.b32 	%r297, 0;
$L__BB0_20:
	.pragma "nounroll";
	ld.shared.u32 	%r135, [%r282+-32];
	add.s32 	%r136, %r135, %r297;
	ld.shared.u32 	%r137, [%r282+-28];
	add.s32 	%r138, %r137, %r136;
	ld.shared.u32 	%r139, [%r282+-24];
	add.s32 	%r140, %r139, %r138;
	ld.shared.u32 	%r141, [%r282+-20];
	add.s32 	%r142, %r141, %r140;
	ld.shared.u32 	%r143, [%r282+-16];
	add.s32 	%r144, %r143, %r142;
	ld.shared.u32 	%r145, [%r282+-12];
	add.s32 	%r146, %r145, %r144;
	ld.shared.u32 	%r147, [%r282+-8];
	add.s32 	%r148, %r147, %r146;
	ld.shared.u32 	%r149, [%r282+-4];
	add.s32 	%r150, %r149, %r148;
	ld.shared.u32 	%r151, [%r282];
	add.s32 	%r152, %r151, %r150;
	ld.shared.u32 	%r153, [%r282+4];
	add.s32 	%r154, %r153, %r152;
	ld.shared.u32 	%r155, [%r282+8];
	add.s32 	%r156, %r155, %r154;
	ld.shared.u32 	%r157, [%r282+12];
	add.s32 	%r158, %r157, %r156;
	ld.shared.u32 	%r159, [%r282+16];
	add.s32 	%r160, %r159, %r158;
	ld.shared.u32 	%r161, [%r282+20];
	add.s32 	%r162, %r161, %r160;
	ld.shared.u32 	%r163, [%r282+24];
	add.s32 	%r164, %r163, %r162;
	ld.shared.u32 	%r165, [%r282+28];
	add.s32 	%r297, %r165, %r164;
	add.s32 	%r283, %r283, 16;
	add.s32 	%r282, %r282, 64;
	setp.ne.s32 	%p18, %r283, 0;
	@%p18 bra 	$L__BB0_20;
$L__BB0_21:
	setp.eq.s32 	%p19, %r30, 0;
	@%p19 bra 	$L__BB0_30;
	and.b32  	%r43, %r4, 7;
	setp.lt.u32 	%p20, %r30, 8;
	@%p20 bra 	$L__BB0_24;
	shl.b32 	%r167, %r290, 2;
	add.s32 	%r168, %r29, %r167;
	ld.shared.u32 	%r169, [%r168];
	add.s32 	%r170, %r169, %r297;
	ld.shared.u32 	%r171, [%r168+4];
	add.s32 	%r172, %r171, %r170;
	ld.shared.u32 	%r173, [%r168+8];
	add.s32 	%r174, %r173, %r172;
	ld.shared.u32 	%r175, [%r168+12];
	add.s32 	%r176, %r175, %r174;
	ld.shared.u32 	%r177, [%r168+16];
	add.s32 	%r178, %r177, %r176;
	ld.shared.u32 	%r179, [%r168+20];
	add.s32 	%r180, %r179, %r178;
	ld.shared.u32 	%r181, [%r168+24];
	add.s32 	%r182, %r181, %r180;
	ld.shared.u32 	%r183, [%r168+28];
	add.s32 	%r297, %r183, %r182;
	add.s32 	%r290, %r290, 8;
$L__BB0_24:
	setp.eq.s32 	%p21, %r43, 0;
	@%p21 bra 	$L__BB0_30;
	and.b32  	%r49, %r4, 3;
	setp.lt.u32 	%p22, %r43, 4;
	@%p22 bra 	$L__BB0_27;
	shl.b32 	%r185, %r290, 2;
	add.s32 	%r186, %r29, %r185;
	ld.shared.u32 	%r187, [%r186];
	add.s32 	%r188, %r187, %r297;
	ld.shared.u32 	%r189, [%r186+4];
	add.s32 	%r190, %r189, %r188;
	ld.shared.u32 	%r191, [%r186+8];
	add.s32 	%r192, %r191, %r190;
	ld.shared.u32 	%r193, [%r186+12];
	add.s32 	%r297, %r193, %r192;
	add.s32 	%r290, %r290, 4;
$L__BB0_27:
	setp.eq.s32 	%p23, %r49, 0;
	@%p23 bra 	$L__BB0_30;
	shl.b32 	%r195, %r290, 2;
	add.s32 	%r196, %r124, %r195;
	add.s32 	%r295, %r125, %r196;
	neg.s32 	%r294, %r49;
$L__BB0_29:
	.pragma "nounroll";
	ld.shared.u32 	%r198, [%r295];
	add.s32 	%r297, %r198, %r297;
	add.s32 	%r295, %r295, 4;
	add.s32 	%r294, %r294, 1;
	setp.ne.s32 	%p24, %r294, 0;
	@%p24 bra 	$L__BB0_29;
$L__BB0_30:
	st.shared.u32 	[%r29], %r297;
$L__BB0_31:
	bar.sync 	0;
	or.b32  	%r199, %r2, %r3;
	setp.ne.s32 	%p25, %r199, 0;
	@%p25 bra 	$L__BB0_45;
	and.b32  	%r64, %r4, 15;
	setp.lt.u32 	%p26, %r4, 16;
	mov.b32 	%r313, 0;
	mov.u32 	%r306, %r313;
	@%p26 bra 	$L__BB0_35;
	and.b32  	%r306, %r4, 2032;
	add.s32 	%r298, %r125, 512;
	and.b32  	%r205, %r4, -16;
	neg.s32 	%r299, %r205;
	mov.b32 	%r313, 0;
$L__BB0_34:
	.pragma "nounroll";
	ld.shared.u32 	%r206, [%r298+-512];
	add.s32 	%r207, %r206, %r313;
	ld.shared.u32 	%r208, [%r298+-448];
	add.s32 	%r209, %r208, %r207;
	ld.shared.u32 	%r210, [%r298+-384];
	add.s32 	%r211, %r210, %r209;
	ld.shared.u32 	%r212, [%r298+-320];
	add.s32 	%r213, %r212, %r211;
	ld.shared.u32 	%r214, [%r298+-256];
	add.s32 	%r215, %r214, %r213;
	ld.shared.u32 	%r216, [%r298+-192];
	add.s32 	%r217, %r216, %r215;
	ld.shared.u32 	%r218, [%r298+-128];
	add.s32 	%r219, %r218, %r217;
	ld.shared.u32 	%r220, [%r298+-64];
	add.s32 	%r221, %r220, %r219;
	ld.shared.u32 	%r222, [%r298];
	add.s32 	%r223, %r222, %r221;
	ld.shared.u32 	%r224, [%r298+64];
	add.s32 	%r225, %r224, %r223;
	ld.shared.u32 	%r226, [%r298+128];
	add.s32 	%r227, %r226, %r225;
	ld.shared.u32 	%r228, [%r298+192];
	add.s32 	%r229, %r228, %r227;
	ld.shared.u32 	%r230, [%r298+256];
	add.s32 	%r231, %r230, %r229;
	ld.shared.u32 	%r232, [%r298+320];
	add.s32 	%r233, %r232, %r231;
	ld.shared.u32 	%r234, [%r298+384];
	add.s32 	%r235, %r234, %r233;
	ld.shared.u32 	%r236, [%r298+448];
	add.s32 	%r313, %r236, %r235;
	add.s32 	%r299, %r299, 16;
	add.s32 	%r298, %r298, 1024;
	setp.ne.s32 	%p27, %r299, 0;
	@%p27 bra 	$L__BB0_34;
$L__BB0_35:
	setp.eq.s32 	%p28, %r64, 0;
	@%p28 bra 	$L__BB0_44;
	and.b32  	%r76, %r4, 7;
	setp.lt.u32 	%p29, %r64, 8;
	@%p29 bra 	$L__BB0_38;
	shl.b32 	%r238, %r306, 6;
	add.s32 	%r240, %r125, %r238;
	ld.shared.u32 	%r241, [%r240];
	add.s32 	%r242, %r241, %r313;
	ld.shared.u32 	%r243, [%r240+64];
	add.s32 	%r244, %r243, %r242;
	ld.shared.u32 	%r245, [%r240+128];
	add.s32 	%r246, %r245, %r244;
	ld.shared.u32 	%r247, [%r240+192];
	add.s32 	%r248, %r247, %r246;
	ld.shared.u32 	%r249, [%r240+256];
	add.s32 	%r250, %r249, %r248;
	ld.shared.u32 	%r251, [%r240+320];
	add.s32 	%r252, %r251, %r250;
	ld.shared.u32 	%r253, [%r240+384];
	add.s32 	%r254, %r253, %r252;
	ld.shared.u32 	%r255, [%r240+448];
	add.s32 	%r313, %r255, %r254;
	add.s32 	%r306, %r306, 8;
$L__BB0_38:
	setp.eq.s32 	%p30, %r76, 0;
	@%p30 bra 	$L__BB0_44;
	and.b32  	%r82, %r4, 3;
	setp.lt.u32 	%p31, %r76, 4;
	@%p31 bra 	$L__BB0_41;
	shl.b32 	%r257, %r306, 6;
	add.s32 	%r259, %r125, %r257;
	ld.shared.u32 	%r260, [%r259];
	add.s32 	%r261, %r260, %r313;
	ld.shared.u32 	%r262, [%r259+64];
	add.s32 	%r263, %r262, %r261;
	ld.shared.u32 	%r264, [%r259+128];
	add.s32 	%r265, %r264, %r263;
	ld.shared.u32 	%r266, [%r259+192];
	add.s32 	%r313, %r266, %r265;
	add.s32 	%r306, %r306, 4;
$L__BB0_41:
	setp.eq.s32 	%p32, %r82, 0;
	@%p32 bra 	$L__BB0_44;
	shl.b32 	%r267, %r306, 6;
	add.s32 	%r311, %r125, %r267;
	neg.s32 	%r310, %r82;
$L__BB0_43:
	.pragma "nounroll";
	ld.shared.u32 	%r269, [%r311];
	add.s32 	%r313, %r269, %r313;
	add.s32 	%r311, %r311, 64;
	add.s32 	%r310, %r310, 1;
	setp.ne.s32 	%p33, %r310, 0;
	@%p33 bra 	$L__BB0_43;
$L__BB0_44:
	cvta.to.global.u64 	%rd2, %rd1;
	mul.wide.u32 	%rd3, %r1, 4;
	add.s64 	%rd4, %rd2, %rd3;
	st.global.u32 	[%rd4], %r313;
$L__BB0_45:
	ret;

}


// ===== COMPILED SASS (sm_100) =====

	.target	sm_100

	.elftype	@"ET_EXEC"


//--------------------- .note.nv.tkinfo           --------------------------
	.section	.note.nv.tkinfo,"",@"SHT_NOTE"
	.sectionflags	@"SHF_NOTE_NV_TKINFO"
	.tkinfo
        /*0018*/ 	.word	0x00000002
        /*0030*/ 	.string	""
        /*0030*/ 	.string	"ptxas"
        /*0030*/ 	.string	"Cuda compilation tools, release 13.0, V13.0.88"
        /*0030*/ 	.string	"Build cuda_13.0.r13.0/compiler.36424714_0"
        /*0030*/ 	.string	"-arch sm_100 -m 64 "



//--------------------- .note.nv.cuinfo           --------------------------
	.section	.note.nv.cuinfo,"",@"SHT_NOTE"
	.sectionflags	@"SHF_NOTE_NV_CUINFO"
        /*0018*/ 	.short	0x0002
        /*001a*/ 	.short	0x0064
        /*001c*/ 	.short	0x0082
	.zero		2


//--------------------- .nv.info                  --------------------------
	.section	.nv.info,"",@"SHT_CUDA_INFO"
	.align	4


	//----- nvinfo : EIATTR_REGCOUNT
	.align		4
        /*0000*/ 	.byte	0x04, 0x2f
        /*0002*/ 	.short	(.L_1 - .L_0)
	.align		4
.L_0:
        /*0004*/ 	.word	index@(_Z8row_calcPjfffii)
        /*0008*/ 	.word	0x0000001d


	//----- nvinfo : EIATTR_FRAME_SIZE
	.align		4
.L_1:
        /*000c*/ 	.byte	0x04, 0x11
        /*000e*/ 	.short	(.L_3 - .L_2)
	.align		4
.L_2:
        /*0010*/ 	.word	index@($__internal_0_$__cuda_sm3x_div_rn_noftz_f32_slowpath)
        /*0014*/ 	.word	0x00000000


	//----- nvinfo : EIATTR_FRAME_SIZE
	.align		4
.L_3:
        /*0018*/ 	.byte	0x04, 0x11
        /*001a*/ 	.short	(.L_5 - .L_4)
	.align		4
.L_4:
        /*001c*/ 	.word	index@(_Z8row_calcPjfffii)
        /*0020*/ 	.word	0x00000000


	//----- nvinfo : EIATTR_MIN_STACK_SIZE
	.align		4
.L_5:
        /*0024*/ 	.byte	0x04, 0x12
        /*0026*/ 	.short	(.L_7 - .L_6)
	.align		4
.L_6:
        /*0028*/ 	.word	index@(_Z8row_calcPjfffii)
        /*002c*/ 	.word	0x00000000
.L_7:


//--------------------- .nv.compat                --------------------------
	.section	.nv.compat,"",@"SHT_CUDA_COMPAT_INFO"
	.align	4
        /*0000*/ 	.byte	0x02, 0x09, 0x00, 0x00, 0x02, 0x02, 0x01, 0x00, 0x02, 0x05, 0x05, 0x00, 0x03, 0x07, 0x01, 0x01
        /*0010*/ 	.byte	0x02, 0x03, 0x00, 0x00, 0x02, 0x06, 0x01, 0x00, 0x04, 0x0b, 0x08, 0x00, 0x01, 0x00, 0x00, 0x00
        /*0020*/ 	.byte	0x00, 0x00, 0x00, 0x00


//--------------------- .nv.info._Z8row_calcPjfffii --------------------------
	.section	.nv.info._Z8row_calcPjfffii,"",@"SHT_CUDA_INFO"
	.sectionflags	@""
	.align	4


	//----- nvinfo : EIATTR_CUDA_API_VERSION
	.align		4
        /*0000*/ 	.byte	0x04, 0x37
        /*0002*/ 	.short	(.L_9 - .L_8)
.L_8:
        /*0004*/ 	.word	0x00000082


	//----- nvinfo : EIATTR_KPARAM_INFO
	.align		4
.L_9:
        /*0008*/ 	.byte	0x04, 0x17
        /*000a*/ 	.short	(.L_11 - .L_10)
.L_10:
        /*000c*/ 	.word	0x00000000
        /*0010*/ 	.short	0x0005
        /*0012*/ 	.short	0x0018
        /*0014*/ 	.byte	0x00, 0xf0, 0x11, 0x00


	//----- nvinfo : EIATTR_KPARAM_INFO
	.align		4
.L_11:
        /*0018*/ 	.byte	0x04, 0x17
        /*001a*/ 	.short	(.L_13 - .L_12)
.L_12:
        /*001c*/ 	.word	0x00000000
        /*0020*/ 	.short	0x0004
        /*0022*/ 	.short	0x0014
        /*0024*/ 	.byte	0x00, 0xf0, 0x11, 0x00


	//----- nvinfo : EIATTR_KPARAM_INFO
	.align		4
.L_13:
        /*0028*/ 	.byte	0x04, 0x17
        /*002a*/ 	.short	(.L_15 - .L_14)
.L_14:
        /*002c*/ 	.word	0x00000000
        /*0030*/ 	.short	0x0003
        /*0032*/ 	.short	0x0010
        /*0034*/ 	.byte	0x00, 0xf0, 0x11, 0x00


	//----- nvinfo : EIATTR_KPARAM_INFO
	.align		4
.L_15:
        /*0038*/ 	.byte	0x04, 0x17
        /*003a*/ 	.short	(.L_17 - .L_16)
.L_16:
        /*003c*/ 	.word	0x00000000
        /*0040*/ 	.short	0x0002
        /*0042*/ 	.short	0x000c
        /*0044*/ 	.byte	0x00, 0xf0, 0x11, 0x00


	//----- nvinfo : EIATTR_KPARAM_INFO
	.align		4
.L_17:
        /*0048*/ 	.byte	0x04, 0x17
        /*004a*/ 	.short	(.L_19 - .L_18)
.L_18:
        /*004c*/ 	.word	0x00000000
        /*0050*/ 	.short	0x0001
        /*0052*/ 	.short	0x0008
        /*0054*/ 	.byte	0x00, 0xf0, 0x11, 0x00


	//----- nvinfo : EIATTR_KPARAM_INFO
	.align		4
.L_19:
        /*0058*/ 	.byte	0x04, 0x17
        /*005a*/ 	.short	(.L_21 - .L_20)
.L_20:
        /*005c*/ 	.word	0x00000000
        /*0060*/ 	.short	0x0000
        /*0062*/ 	.short	0x0000
        /*0064*/ 	.byte	0x00, 0xf5, 0x21, 0x00


	//----- nvinfo : EIATTR_SPARSE_MMA_MASK
	.align		4
.L_21:
        /*0068*/ 	.byte	0x03, 0x50
        /*006a*/ 	.short	0x0000


	//----- nvinfo : EIATTR_MAXREG_COUNT
	.align		4
        /*006c*/ 	.byte	0x03, 0x1b
        /*006e*/ 	.short	0x00ff


	//----- nvinfo : EIATTR_NUM_BARRIERS
	.align		4
        /*0070*/ 	.byte	0x02, 0x4c
        /*0072*/ 	.byte	0x01
	.zero		1


	//----- nvinfo : EIATTR_MERCURY_ISA_VERSION
	.align		4
        /*0074*/ 	.byte	0x03, 0x5f
        /*0076*/ 	.short	0x0101


	//----- nvinfo : EIATTR_VRC_CTA_INIT_COUNT
	.align		4
        /*0078*/ 	.byte	0x02, 0x4a
	.zero		1
	.zero		1


	//----- nvinfo : EIATTR_EXIT_INSTR_OFFSETS
	.align		4
        /*007c*/ 	.byte	0x04, 0x1c
        /*007e*/ 	.short	(.L_23 - .L_22)


	//   ....[0]....
.L_22:
        /*0080*/ 	.word	0x00001390


	//   ....[1]....
        /*0084*/ 	.word	0x000018e0


	//----- nvinfo : EIATTR_CRS_STACK_SIZE
	.align		4
.L_23:
        /*0088*/ 	.byte	0x04, 0x1e
        /*008a*/ 	.short	(.L_25 - .L_24)
.L_24:
        /*008c*/ 	.word	0x00000000


	//----- nvinfo : EIATTR_CBANK_PARAM_SIZE
	.align		4
.L_25:
        /*0090*/ 	.byte	0x03, 0x19
        /*0092*/ 	.short	0x001c


	//----- nvinfo : EIATTR_PARAM_CBANK
	.align		4
        /*0094*/ 	.byte	0x04, 0x0a
        /*0096*/ 	.short	(.L_27 - .L_26)
	.align		4
.L_26:
        /*0098*/ 	.word	index@(.nv.constant0._Z8row_calcPjfffii)
        /*009c*/ 	.short	0x0380
        /*009e*/ 	.short	0x001c


	//----- nvinfo : EIATTR_SW_WAR
	.align		4
.L_27:
        /*00a0*/ 	.byte	0x04, 0x36
        /*00a2*/ 	.short	(.L_29 - .L_28)
.L_28:
        /*00a4*/ 	.word	0x00000008
.L_29:


//--------------------- .nv.callgraph             --------------------------
	.section	.nv.callgraph,"",@"SHT_CUDA_CALLGRAPH"
	.align	4
	.sectionentsize	8
	.align		4
        /*0000*/ 	.word	0x00000000
	.align		4
        /*0004*/ 	.word	0xffffffff
	.align		4
        /*0008*/ 	.word	0x00000000
	.align		4
        /*000c*/ 	.word	0xfffffffe
	.align		4
        /*0010*/ 	.word	0x00000000
	.align		4
        /*0014*/ 	.word	0xfffffffd
	.align		4
        /*0018*/ 	.word	0x00000000
	.align		4
        /*001c*/ 	.word	0xfffffffc


//--------------------- .text._Z8row_calcPjfffii  --------------------------
	.section	.text._Z8row_calcPjfffii,"ax",@progbits
	.align	128
        .global         _Z8row_calcPjfffii
        .type           _Z8row_calcPjfffii,@function
        .size           _Z8row_calcPjfffii,(.L_x_42 - _Z8row_calcPjfffii)
        .other          _Z8row_calcPjfffii,@"STO_CUDA_ENTRY STV_DEFAULT"
_Z8row_calcPjfffii:
.text._Z8row_calcPjfffii:
[----:B------:R-:W-:Y:S08]  /*0000*/  LDC R1, c[0x0][0x37c] ;  /* 0x0000df00ff017b82 */ /* 0x000ff00000000800 */
[----:B------:R-:W0:Y:S01]  /*0010*/  LDC R2, c[0x0][0x360] ;  /* 0x0000d800ff027b82 */ /* 0x000e220000000800 */
[----:B------:R-:W1:Y:S01]  /*0020*/  S2R R3, SR_TID.X ;  /* 0x0000000000037919 */ /* 0x000e620000002100 */
[----:B------:R-:W2:Y:S01]  /*0030*/  LDCU UR4, c[0x0][0x390] ;  /* 0x00007200ff0477ac */ /* 0x000ea20008000800 */
[----:B------:R-:W-:Y:S01]  /*0040*/  BSSY.RECONVERGENT B0, `(.L_x_0) ;  /* 0x0000015000007945 */ /* 0x000fe20003800200 */
[----:B------:R-:W3:Y:S01]  /*0050*/  S2R R20, SR_CTAID.X ;  /* 0x0000000000147919 */ /* 0x000ee20000002500 */
[----:B------:R-:W4:Y:S03]  /*0060*/  S2R R22, SR_TID.Y ;  /* 0x0000000000167919 */ /* 0x000f260000002200 */
[----:B------:R-:W-:Y:S01]  /*0070*/  BAR.SYNC.DEFER_BLOCKING 0x0 ;  /* 0x0000000000007b1d */ /* 0x000fe20000010000 */
[----:B0-----:R-:W-:-:S02]  /*0080*/  I2FP.F32.U32 R5, R2 ;  /* 0x0000000200057245 */ /* 0x001fc40000201000 */
[----:B------:R-:W-:-:S03]  /*0090*/  SHF.R.U32.HI R6, RZ, 0x1, R2 ;  /* 0x00000001ff067819 */ /* 0x000fc60000011602 */
[----:B------:R-:W0:Y:S02]  /*00a0*/  MUFU.RCP R4, R5 ;  /* 0x0000000500047308 */ /* 0x000e240000001000 */
[----:B-1----:R-:W-:-:S05]  /*00b0*/  IMAD.IADD R0, R3, 0x1, -R6 ;  /* 0x0000000103007824 */ /* 0x002fca00078e0a06 */
[----:B------:R-:W-:-:S05]  /*00c0*/  I2FP.F32.S32 R0, R0 ;  /* 0x0000000000007245 */ /* 0x000fca0000201400 */
[----:B------:R-:W-:Y:S01]  /*00d0*/  FMUL R0, R0, 4 ;  /* 0x4080000000007820 */ /* 0x000fe20000400000 */
[----:B0-----:R-:W-:-:S03]  /*00e0*/  FFMA R7, -R5, R4, 1 ;  /* 0x3f80000005077423 */ /* 0x001fc60000000104 */
[----:B------:R-:W0:Y:S01]  /*00f0*/  FCHK P0, R0, R5 ;  /* 0x0000000500007302 */ /* 0x000e220000000000 */
[----:B------:R-:W-:-:S04]  /*0100*/  FFMA R7, R4, R7, R4 ;  /* 0x0000000704077223 */ /* 0x000fc80000000004 */
[----:B------:R-:W-:-:S04]  /*0110*/  FFMA R4, R0, R7, RZ ;  /* 0x0000000700047223 */ /* 0x000fc800000000ff */
[----:B------:R-:W-:-:S04]  /*0120*/  FFMA R8, -R5, R4, R0 ;  /* 0x0000000405087223 */ /* 0x000fc80000000100 */
[----:B------:R-:W-:Y:S01]  /*0130*/  FFMA R7, R7, R8, R4 ;  /* 0x0000000807077223 */ /* 0x000fe20000000004 */
[----:B--2---:R-:W-:Y:S01]  /*0140*/  IMAD.U32 R4, RZ, RZ, UR4 ;  /* 0x00000004ff047e24 */ /* 0x004fe2000f8e00ff */
[----:B0--34-:R-:W-:Y:S06]  /*0150*/  @!P0 BRA `(.L_x_1) ;  /* 0x00000000000c8947 */ /* 0x019fec0003800000 */
[----:B------:R-:W-:-:S07]  /*0160*/  MOV R8, 0x180 ;  /* 0x0000018000087802 */ /* 0x000fce0000000f00 */
[----:B------:R-:W-:Y:S05]  /*0170*/  CALL.REL.NOINC `($__internal_0_$__cuda_sm3x_div_rn_noftz_f32_slowpath) ;  /* 0x0000001400dc7944 */ /* 0x000fea0003c00000 */
[----:B------:R-:W-:-:S07]  /*0180*/  IMAD.MOV.U32 R7, RZ, RZ, R0 ;  /* 0x000000ffff077224 */ /* 0x000fce00078e0000 */
.L_x_1:
[----:B------:R-:W-:Y:S05]  /*0190*/  BSYNC.RECONVERGENT B0 ;  /* 0x0000000000007941 */ /* 0x000fea0003800200 */
.L_x_0:
[----:B------:R-:W0:Y:S01]  /*01a0*/  MUFU.RCP R0, R5 ;  /* 0x0000000500007308 */ /* 0x000e220000001000 */
[----:B------:R-:W-:Y:S01]  /*01b0*/  IMAD.IADD R6, R22, 0x1, -R6 ;  /* 0x0000000116067824 */ /* 0x000fe200078e0a06 */
[----:B------:R-:W-:Y:S04]  /*01c0*/  BSSY.RECONVERGENT B0, `(.L_x_2) ;  /* 0x000000e000007945 */ /* 0x000fe80003800200 */
[----:B------:R-:W-:-:S05]  /*01d0*/  I2FP.F32.S32 R6, R6 ;  /* 0x0000000600067245 */ /* 0x000fca0000201400 */
[----:B------:R-:W-:Y:S01]  /*01e0*/  FMUL R8, R6, 4 ;  /* 0x4080000006087820 */ /* 0x000fe20000400000 */
[----:B------:R-:W-:-:S03]  /*01f0*/  FADD R6, R7, -1 ;  /* 0xbf80000007067421 */ /* 0x000fc60000000000 */
[----:B------:R-:W1:Y:S01]  /*0200*/  FCHK P0, R8, R5 ;  /* 0x0000000508007302 */ /* 0x000e620000000000 */
[----:B0-----:R-:W-:-:S04]  /*0210*/  FFMA R9, -R5, R0, 1 ;  /* 0x3f80000005097423 */ /* 0x001fc80000000100 */
[----:B------:R-:W-:-:S04]  /*0220*/  FFMA R0, R0, R9, R0 ;  /* 0x0000000900007223 */ /* 0x000fc80000000000 */
[----:B------:R-:W-:-:S04]  /*0230*/  FFMA R9, R0, R8, RZ ;  /* 0x0000000800097223 */ /* 0x000fc800000000ff */
[----:B------:R-:W-:-:S04]  /*0240*/  FFMA R10, -R5, R9, R8 ;  /* 0x00000009050a7223 */ /* 0x000fc80000000108 */
[----:B------:R-:W-:Y:S01]  /*0250*/  FFMA R0, R0, R10, R9 ;  /* 0x0000000a00007223 */ /* 0x000fe20000000009 */
[----:B-1----:R-:W-:Y:S06]  /*0260*/  @!P0 BRA `(.L_x_3) ;  /* 0x00000000000c8947 */ /* 0x002fec0003800000 */
[----:B------:R-:W-:Y:S01]  /*0270*/  IMAD.MOV.U32 R0, RZ, RZ, R8 ;  /* 0x000000ffff007224 */ /* 0x000fe200078e0008 */
[----:B------:R-:W-:-:S07]  /*0280*/  MOV R8, 0x2a0 ;  /* 0x000002a000087802 */ /* 0x000fce0000000f00 */
[----:B------:R-:W-:Y:S05]  /*0290*/  CALL.REL.NOINC `($__internal_0_$__cuda_sm3x_div_rn_noftz_f32_slowpath) ;  /* 0x0000001400947944 */ /* 0x000fea0003c00000 */
.L_x_3:
[----:B------:R-:W-:Y:S05]  /*02a0*/  BSYNC.RECONVERGENT B0 ;  /* 0x0000000000007941 */ /* 0x000fea0003800200 */
.L_x_2:
[----:B------:R-:W0:Y:S01]  /*02b0*/  LDCU UR4, c[0x0][0x398] ;  /* 0x00007300ff0477ac */ /* 0x000e220008000800 */
[----:B------:R-:W1:Y:S01]  /*02c0*/  LDC.64 R10, c[0x0][0x388] ;  /* 0x0000e200ff0a7b82 */ /* 0x000e620000000a00 */
[----:B------:R-:W-:Y:S01]  /*02d0*/  I2FP.F32.U32 R8, R20 ;  /* 0x0000001400087245 */ /* 0x000fe20000201000 */
[----:B------:R-:W-:Y:S01]  /*02e0*/  FADD R5, RZ, R0 ;  /* 0x00000000ff057221 */ /* 0x000fe20000000000 */
[----:B------:R-:W-:Y:S01]  /*02f0*/  HFMA2 R0, -RZ, RZ, 0, 0 ;  /* 0x00000000ff007431 */ /* 0x000fe200000001ff */
[----:B0-----:R-:W-:Y:S02]  /*0300*/  UISETP.GE.AND UP0, UPT, UR4, 0x1, UPT ;  /* 0x000000010400788c */ /* 0x001fe4000bf06270 */
[----:B-1----:R-:W-:-:S07]  /*0310*/  FFMA R8, R8, R10, R11 ;  /* 0x0000000a08087223 */ /* 0x002fce000000000b */
[----:B------:R-:W-:Y:S05]  /*0320*/  BRA.U !UP0, `(.L_x_4) ;  /* 0x0000000908ec7547 */ /* 0x000fea000b800000 */
[----:B------:R-:W0:Y:S01]  /*0330*/  LDC R7, c[0x0][0x394] ;  /* 0x0000e500ff077b82 */ /* 0x000e220000000800 */
[----:B------:R-:W-:Y:S01]  /*0340*/  IMAD.MOV.U32 R11, RZ, RZ, R8 ;  /* 0x000000ffff0b7224 */ /* 0x000fe200078e0008 */
[----:B0-----:R-:W-:-:S13]  /*0350*/  ISETP.GE.AND P0, PT, R7, 0x1, PT ;  /* 0x000000010700780c */ /* 0x001fda0003f06270 */
[----:B------:R-:W-:Y:S05]  /*0360*/  @!P0 BRA `(.L_x_5) ;  /* 0x0000000400008947 */ /* 0x000fea0003800000 */
[C---:B------:R-:W-:Y:S01]  /*0370*/  LOP3.LUT R10, R7.reuse, 0x7ffffffc, RZ, 0xc0, !PT ;  /* 0x7ffffffc070a7812 */ /* 0x040fe200078ec0ff */
[----:B------:R-:W-:Y:S01]  /*0380*/  IMAD.MOV.U32 R0, RZ, RZ, RZ ;  /* 0x000000ffff007224 */ /* 0x000fe200078e00ff */
[----:B------:R-:W-:Y:S01]  /*0390*/  LOP3.LUT R7, R7, 0x3, RZ, 0xc0, !PT ;  /* 0x0000000307077812 */ /* 0x000fe200078ec0ff */
[----:B------:R-:W-:Y:S02]  /*03a0*/  IMAD.MOV.U32 R8, RZ, RZ, RZ ;  /* 0x000000ffff087224 */ /* 0x000fe400078e00ff */
[----:B------:R-:W-:-:S07]  /*03b0*/  IMAD.MOV R10, RZ, RZ, -R10 ;  /* 0x000000ffff0a7224 */ /* 0x000fce00078e0a0a */
.L_x_9:
[----:B------:R-:W0:Y:S01]  /*03c0*/  LDCU UR4, c[0x0][0x394] ;  /* 0x00007280ff0477ac */ /* 0x000e220008000800 */
[----:B------:R-:W-:Y:S01]  /*03d0*/  ISETP.NE.AND P1, PT, R7, RZ, PT ;  /* 0x000000ff0700720c */ /* 0x000fe20003f25270 */
[----:B0-----:R-:W-:-:S09]  /*03e0*/  UISETP.GE.U32.AND UP0, UPT, UR4, 0x4, UPT ;  /* 0x000000040400788c */ /* 0x001fd2000bf06070 */
[----:B------:R-:W-:Y:S05]  /*03f0*/  BRA.U !UP0, `(.L_x_6) ;  /* 0x0000000108607547 */ /* 0x000fea000b800000 */
[----:B------:R-:W-:-:S07]  /*0400*/  IMAD.MOV.U32 R9, RZ, RZ, R10 ;  /* 0x000000ffff097224 */ /* 0x000fce00078e000a */
.L_x_7:
[-C--:B------:R-:W-:Y:S01]  /*0410*/  FMUL R12, R4, R4.reuse ;  /* 0x00000004040c7220 */ /* 0x080fe20000400000 */
[----:B------:R-:W-:Y:S01]  /*0420*/  FADD R14, R11, R11 ;  /* 0x0000000b0b0e7221 */ /* 0x000fe20000000000 */
[----:B------:R-:W-:Y:S02]  /*0430*/  IADD3 R9, PT, PT, R9, 0x4, RZ ;  /* 0x0000000409097810 */ /* 0x000fe40007ffe0ff */
[----:B------:R-:W-:Y:S01]  /*0440*/  FFMA R11, R11, R11, -R12 ;  /* 0x0000000b0b0b7223 */ /* 0x000fe2000000080c */
[----:B------:R-:W-:Y:S01]  /*0450*/  FFMA R14, R14, R4, R5 ;  /* 0x000000040e0e7223 */ /* 0x000fe20000000005 */
[----:B------:R-:W-:Y:S02]  /*0460*/  ISETP.NE.AND P0, PT, R9, RZ, PT ;  /* 0x000000ff0900720c */ /* 0x000fe40003f05270 */
[----:B------:R-:W-:Y:S01]  /*0470*/  FADD R11, R6, R11 ;  /* 0x0000000b060b7221 */ /* 0x000fe20000000000 */
[----:B------:R-:W-:-:S03]  /*0480*/  FMUL R4, R14, R14 ;  /* 0x0000000e0e047220 */ /* 0x000fc60000400000 */
[C---:B------:R-:W-:Y:S01]  /*0490*/  FADD R12, R11.reuse, R11 ;  /* 0x0000000b0b0c7221 */ /* 0x040fe20000000000 */
[----:B------:R-:W-:-:S03]  /*04a0*/  FFMA R11, R11, R11, -R4 ;  /* 0x0000000b0b0b7223 */ /* 0x000fc60000000804 */
[----:B------:R-:W-:Y:S01]  /*04b0*/  FFMA R12, R14, R12, R5 ;  /* 0x0000000c0e0c7223 */ /* 0x000fe20000000005 */
[----:B------:R-:W-:-:S03]  /*04c0*/  FADD R11, R6, R11 ;  /* 0x0000000b060b7221 */ /* 0x000fc60000000000 */
[----:B------:R-:W-:Y:S01]  /*04d0*/  FMUL R4, R12, R12 ;  /* 0x0000000c0c047220 */ /* 0x000fe20000400000 */
[----:B------:R-:W-:-:S03]  /*04e0*/  FADD R13, R11, R11 ;  /* 0x0000000b0b0d7221 */ /* 0x000fc60000000000 */
[----:B------:R-:W-:Y:S01]  /*04f0*/  FFMA R11, R11, R11, -R4 ;  /* 0x0000000b0b0b7223 */ /* 0x000fe20000000804 */
[----:B------:R-:W-:-:S03]  /*0500*/  FFMA R4, R12, R13, R5 ;  /* 0x0000000d0c047223 */ /* 0x000fc60000000005 */
[----:B------:R-:W-:Y:S01]  /*0510*/  FADD R11, R6, R11 ;  /* 0x0000000b060b7221 */ /* 0x000fe20000000000 */
[----:B------:R-:W-:-:S03]  /*0520*/  FMUL R12, R4, R4 ;  /* 0x00000004040c7220 */ /* 0x000fc60000400000 */
[C---:B------:R-:W-:Y:S01]  /*0530*/  FADD R13, R11.reuse, R11 ;  /* 0x0000000b0b0d7221 */ /* 0x040fe20000000000 */
[----:B------:R-:W-:-:S03]  /*0540*/  FFMA R11, R11, R11, -R12 ;  /* 0x0000000b0b0b7223 */ /* 0x000fc6000000080c */
[----:B------:R-:W-:Y:S01]  /*0550*/  FFMA R4, R4, R13, R5 ;  /* 0x0000000d04047223 */ /* 0x000fe20000000005 */
[----:B------:R-:W-:Y:S01]  /*0560*/  FADD R11, R6, R11 ;  /* 0x0000000b060b7221 */ /* 0x000fe20000000000 */
[----:B------:R-:W-:Y:S06]  /*0570*/  @P0 BRA `(.L_x_7) ;  /* 0xfffffffc00a40947 */ /* 0x000fec000383ffff */
.L_x_6:
[----:B------:R-:W-:Y:S05]  /*0580*/  @!P1 BRA `(.L_x_8) ;  /* 0x0000000000509947 */ /* 0x000fea0003800000 */
[----:B------:R-:W-:Y:S01]  /*0590*/  ISETP.NE.AND P0, PT, R7, 0x1, PT ;  /* 0x000000010700780c */ /* 0x000fe20003f05270 */
[----:B------:R-:W-:-:S04]  /*05a0*/  FMUL R12, R4, R4 ;  /* 0x00000004040c7220 */ /* 0x000fc80000400000 */
[C---:B------:R-:W-:Y:S01]  /*05b0*/  FFMA R9, R11.reuse, R11, -R12 ;  /* 0x0000000b0b097223 */ /* 0x040fe2000000080c */
[----:B------:R-:W-:-:S03]  /*05c0*/  FADD R11, R11, R11 ;  /* 0x0000000b0b0b7221 */ /* 0x000fc60000000000 */
[----:B------:R-:W-:Y:S01]  /*05d0*/  FADD R12, R6, R9 ;  /* 0x00000009060c7221 */ /* 0x000fe20000000000 */
[----:B------:R-:W-:-:S03]  /*05e0*/  FFMA R4, R4, R11, R5 ;  /* 0x0000000b04047223 */ /* 0x000fc60000000005 */
[----:B------:R-:W-:Y:S01]  /*05f0*/  IMAD.MOV.U32 R11, RZ, RZ, R12 ;  /* 0x000000ffff0b7224 */ /* 0x000fe200078e000c */
[----:B------:R-:W-:Y:S06]  /*0600*/  @!P0 BRA `(.L_x_8) ;  /* 0x0000000000308947 */ /* 0x000fec0003800000 */
[----:B------:R-:W-:Y:S01]  /*0610*/  ISETP.NE.AND P0, PT, R7, 0x2, PT ;  /* 0x000000020700780c */ /* 0x000fe20003f05270 */
[----:B------:R-:W-:Y:S01]  /*0620*/  FMUL R11, R4, R4 ;  /* 0x00000004040b7220 */ /* 0x000fe20000400000 */
[----:B------:R-:W-:-:S03]  /*0630*/  FADD R9, R12, R12 ;  /* 0x0000000c0c097221 */ /* 0x000fc60000000000 */
[----:B------:R-:W-:Y:S01]  /*0640*/  FFMA R11, R12, R12, -R11 ;  /* 0x0000000c0c0b7223 */ /* 0x000fe2000000080b */
[----:B------:R-:W-:-:S03]  /*0650*/  FFMA R4, R4, R9, R5 ;  /* 0x0000000904047223 */ /* 0x000fc60000000005 */
[----:B------:R-:W-:-:S04]  /*0660*/  FADD R11, R6, R11 ;  /* 0x0000000b060b7221 */ /* 0x000fc80000000000 */
[----:B------:R-:W-:-:S04]  /*0670*/  @P0 FMUL R12, R4, R4 ;  /* 0x00000004040c0220 */ /* 0x000fc80000400000 */
[C---:B------:R-:W-:Y:S01]  /*0680*/  @P0 FFMA R9, R11.reuse, R11, -R12 ;  /* 0x0000000b0b090223 */ /* 0x040fe2000000080c */
[----:B------:R-:W-:-:S03]  /*0690*/  @P0 FADD R12, R11, R11 ;  /* 0x0000000b0b0c0221 */ /* 0x000fc60000000000 */
[----:B------:R-:W-:Y:S01]  /*06a0*/  @P0 FADD R9, R6, R9 ;  /* 0x0000000906090221 */ /* 0x000fe20000000000 */
[----:B------:R-:W-:-:S03]  /*06b0*/  @P0 FFMA R4, R4, R12, R5 ;  /* 0x0000000c04040223 */ /* 0x000fc60000000005 */
[----:B------:R-:W-:-:S07]  /*06c0*/  @P0 IMAD.MOV.U32 R11, RZ, RZ, R9 ;  /* 0x000000ffff0b0224 */ /* 0x000fce00078e0009 */
.L_x_8:
[----:B------:R-:W0:Y:S01]  /*06d0*/  LDCU UR4, c[0x0][0x398] ;  /* 0x00007300ff0477ac */ /* 0x000e220008000800 */
[----:B------:R-:W-:-:S04]  /*06e0*/  FMUL R12, R4, R4 ;  /* 0x00000004040c7220 */ /* 0x000fc80000400000 */
[----:B------:R-:W-:-:S05]  /*06f0*/  FFMA R9, R11, R11, R12 ;  /* 0x0000000b0b097223 */ /* 0x000fca000000000c */
[----:B------:R-:W-:Y:S01]  /*0700*/  FSETP.GTU.AND P0, PT, R9, 4, PT ;  /* 0x408000000900780b */ /* 0x000fe20003f0c000 */
[----:B------:R-:W-:-:S05]  /*0710*/  VIADD R9, R8, 0x1 ;  /* 0x0000000108097836 */ /* 0x000fca0000000000 */
[----:B0-----:R-:W-:-:S07]  /*0720*/  ISETP.NE.AND P1, PT, R9, UR4, PT ;  /* 0x0000000409007c0c */ /* 0x001fce000bf25270 */
[----:B------:R-:W-:-:S06]  /*0730*/  @!P0 IMAD R0, R8, R8, R0 ;  /* 0x0000000808008224 */ /* 0x000fcc00078e0200 */
[----:B------:R-:W-:Y:S05]  /*0740*/  @!P1 BRA `(.L_x_4) ;  /* 0x0000000400e49947 */ /* 0x000fea0003800000 */
[----:B------:R-:W-:Y:S01]  /*0750*/  IMAD.MOV.U32 R8, RZ, RZ, R9 ;  /* 0x000000ffff087224 */ /* 0x000fe200078e0009 */
[----:B------:R-:W-:Y:S06]  /*0760*/  BRA `(.L_x_9) ;  /* 0xfffffffc00147947 */ /* 0x000fec000383ffff */
.L_x_5:
[----:B------:R-:W0:Y:S01]  /*0770*/  LDC R4, c[0x0][0x390] ;  /* 0x0000e400ff047b82 */ /* 0x000e220000000800 */
[----:B------:R-:W-:Y:S01]  /*0780*/  UISETP.GE.U32.AND UP0, UPT, UR4, 0x4, UPT ;  /* 0x000000040400788c */ /* 0x000fe2000bf06070 */
[----:B------:R-:W-:Y:S01]  /*0790*/  IMAD.MOV.U32 R0, RZ, RZ, RZ ;  /* 0x000000ffff007224 */ /* 0x000fe200078e00ff */
[----:B------:R-:W-:Y:S01]  /*07a0*/  MOV R5, RZ ;  /* 0x000000ff00057202 */ /* 0x000fe20000000f00 */
[----:B------:R-:W-:Y:S01]  /*07b0*/  ULOP3.LUT UR5, UR4, 0x3, URZ, 0xc0, !UPT ;  /* 0x0000000304057892 */ /* 0x000fe2000f8ec0ff */
[----:B0-----:R-:W-:-:S04]  /*07c0*/  FMUL R4, R4, R4 ;  /* 0x0000000404047220 */ /* 0x001fc80000400000 */
[----:B------:R-:W-:Y:S01]  /*07d0*/  FFMA R4, R11, R11, R4 ;  /* 0x0000000b0b047223 */ /* 0x000fe20000000004 */
[----:B------:R-:W-:Y:S06]  /*07e0*/  BRA.U !UP0, `(.L_x_10) ;  /* 0x0000000508987547 */ /* 0x000fec000b800000 */
[----:B------:R-:W-:Y:S01]  /*07f0*/  ULOP3.LUT UR4, UR4, 0x7ffffffc, URZ, 0xc0, !UPT ;  /* 0x7ffffffc04047892 */ /* 0x000fe2000f8ec0ff */
[----:B------:R-:W-:Y:S02]  /*0800*/  IMAD.MOV.U32 R0, RZ, RZ, RZ ;  /* 0x000000ffff007224 */ /* 0x000fe400078e00ff */
[----:B------:R-:W-:Y:S01]  /*0810*/  IMAD.MOV.U32 R6, RZ, RZ, RZ ;  /* 0x000000ffff067224 */ /* 0x000fe200078e00ff */
[----:B------:R-:W-:Y:S02]  /*0820*/  UISETP.GT.AND UP0, UPT, UR4, URZ, UPT ;  /* 0x000000ff0400728c */ /* 0x000fe4000bf04270 */
[----:B------:R-:W-:-:S07]  /*0830*/  IMAD.U32 R5, RZ, RZ, UR4 ;  /* 0x00000004ff057e24 */ /* 0x000fce000f8e00ff */
[----:B------:R-:W-:Y:S05]  /*0840*/  BRA.U !UP0, `(.L_x_11) ;  /* 0x0000000508487547 */ /* 0x000fea000b800000 */
[----:B------:R-:W-:Y:S01]  /*0850*/  IMAD.IADD R7, R5, 0x1, -R6 ;  /* 0x0000000105077824 */ /* 0x000fe200078e0a06 */
[----:B------:R-:W-:-:S04]  /*0860*/  PLOP3.LUT P0, PT, PT, PT, PT, 0x80, 0x8 ;  /* 0x000000000008781c */ /* 0x000fc80003f0f070 */
[----:B------:R-:W-:-:S13]  /*0870*/  ISETP.GT.AND P1, PT, R7, 0xc, PT ;  /* 0x0000000c0700780c */ /* 0x000fda0003f24270 */
[----:B------:R-:W-:Y:S05]  /*0880*/  @!P1 BRA `(.L_x_12) ;  /* 0x0000000000c49947 */ /* 0x000fea0003800000 */
[----:B------:R-:W-:Y:S01]  /*0890*/  PLOP3.LUT P0, PT, PT, PT, PT, 0x8, 0x80 ;  /* 0x000000000080781c */ /* 0x000fe20003f0e170 */
[----:B------:R-:W-:Y:S01]  /*08a0*/  VIADD R7, R5, 0xfffffff4 ;  /* 0xfffffff405077836 */ /* 0x000fe20000000000 */
[----:B------:R-:W-:-:S13]  /*08b0*/  FSETP.GTU.AND P2, PT, R4, 4, PT ;  /* 0x408000000400780b */ /* 0x000fda0003f4c000 */
.L_x_13:
[----:B------:R-:W-:-:S05]  /*08c0*/  IMAD R9, R6, R6, RZ ;  /* 0x0000000606097224 */ /* 0x000fca00078e02ff */
[----:B------:R-:W-:Y:S02]  /*08d0*/  SEL R11, R9, RZ, !P2 ;  /* 0x000000ff090b7207 */ /* 0x000fe40005000000 */
[C---:B------:R-:W-:Y:S01]  /*08e0*/  IADD3 R8, PT, PT, R6.reuse, R9, R6 ;  /* 0x0000000906087210 */ /* 0x040fe20007ffe006 */
[C---:B------:R-:W-:Y:S01]  /*08f0*/  VIADD R9, R6.reuse, 0x2 ;  /* 0x0000000206097836 */ /* 0x040fe20000000000 */
[----:B------:R-:W-:Y:S01]  /*0900*/  IADD3 R11, PT, PT, R11, R0, RZ ;  /* 0x000000000b0b7210 */ /* 0x000fe20007ffe0ff */
[----:B------:R-:W-:-:S03]  /*0910*/  VIADD R0, R6, 0x4 ;  /* 0x0000000406007836 */ /* 0x000fc60000000000 */
[----:B------:R-:W-:Y:S01]  /*0920*/  IADD3 R8, PT, PT, R8, 0x1, R11 ;  /* 0x0000000108087810 */ /* 0x000fe20007ffe00b */
[----:B------:R-:W-:-:S03]  /*0930*/  IMAD R13, R0, R0, RZ ;  /* 0x00000000000d7224 */ /* 0x000fc600078e02ff */
[----:B------:R-:W-:Y:S01]  /*0940*/  SEL R8, R8, R11, !P2 ;  /* 0x0000000b08087207 */ /* 0x000fe20005000000 */
[----:B------:R-:W-:Y:S01]  /*0950*/  VIADD R11, R6, 0x3 ;  /* 0x00000003060b7836 */ /* 0x000fe20000000000 */
[----:B------:R-:W-:-:S03]  /*0960*/  IADD3 R0, PT, PT, R0, R13, R0 ;  /* 0x0000000d00007210 */ /* 0x000fc60007ffe000 */
[----:B------:R-:W-:Y:S01]  /*0970*/  @!P2 IMAD R8, R9, R9, R8 ;  /* 0x000000090908a224 */ /* 0x000fe200078e0208 */
[----:B------:R-:W-:-:S03]  /*0980*/  SEL R9, R13, RZ, !P2 ;  /* 0x000000ff0d097207 */ /* 0x000fc60005000000 */
[----:B------:R-:W-:Y:S02]  /*0990*/  @!P2 IMAD R8, R11, R11, R8 ;  /* 0x0000000b0b08a224 */ /* 0x000fe400078e0208 */
[----:B------:R-:W-:Y:S02]  /*09a0*/  VIADD R11, R6, 0x6 ;  /* 0x00000006060b7836 */ /* 0x000fe40000000000 */
[----:B------:R-:W-:Y:S01]  /*09b0*/  IMAD.IADD R9, R8, 0x1, R9 ;  /* 0x0000000108097824 */ /* 0x000fe200078e0209 */
[----:B------:R-:W-:-:S04]  /*09c0*/  IADD3 R8, PT, PT, R6, 0x8, RZ ;  /* 0x0000000806087810 */ /* 0x000fc80007ffe0ff */
[----:B------:R-:W-:Y:S01]  /*09d0*/  IADD3 R0, PT, PT, R0, 0x1, R9 ;  /* 0x0000000100007810 */ /* 0x000fe20007ffe009 */
[----:B------:R-:W-:-:S03]  /*09e0*/  IMAD R13, R8, R8, RZ ;  /* 0x00000008080d7224 */ /* 0x000fc600078e02ff */
[----:B------:R-:W-:Y:S01]  /*09f0*/  SEL R0, R0, R9, !P2 ;  /* 0x0000000900007207 */ /* 0x000fe20005000000 */
[----:B------:R-:W-:Y:S01]  /*0a00*/  VIADD R9, R6, 0x7 ;  /* 0x0000000706097836 */ /* 0x000fe20000000000 */
[----:B------:R-:W-:-:S03]  /*0a10*/  IADD3 R8, PT, PT, R8, R13, R8 ;  /* 0x0000000d08087210 */ /* 0x000fc60007ffe008 */
[----:B------:R-:W-:Y:S02]  /*0a20*/  @!P2 IMAD R0, R11, R11, R0 ;  /* 0x0000000b0b00a224 */ /* 0x000fe400078e0200 */
[----:B------:R-:W-:Y:S02]  /*0a30*/  VIADD R11, R6, 0xa ;  /* 0x0000000a060b7836 */ /* 0x000fe40000000000 */
[----:B------:R-:W-:Y:S01]  /*0a40*/  @!P2 IMAD R0, R9, R9, R0 ;  /* 0x000000090900a224 */ /* 0x000fe200078e0200 */
[----:B------:R-:W-:-:S05]  /*0a50*/  SEL R9, R13, RZ, !P2 ;  /* 0x000000ff0d097207 */ /* 0x000fca0005000000 */
[----:B------:R-:W-:Y:S02]  /*0a60*/  IMAD.IADD R9, R0, 0x1, R9 ;  /* 0x0000000100097824 */ /* 0x000fe400078e0209 */
[----:B------:R-:W-:-:S03]  /*0a70*/  VIADD R0, R6, 0xc ;  /* 0x0000000c06007836 */ /* 0x000fc60000000000 */
        /* <DEDUP_REMOVED lines=8> */
[----:B------:R-:W-:-:S04]  /*0b00*/  SEL R9, R13, RZ, !P2 ;  /* 0x000000ff0d097207 */ /* 0x000fc80005000000 */
[----:B------:R-:W-:-:S04]  /*0b10*/  IADD3 R9, PT, PT, R8, R9, RZ ;  /* 0x0000000908097210 */ /* 0x000fc80007ffe0ff */
[----:B------:R-:W-:-:S04]  /*0b20*/  IADD3 R0, PT, PT, R0, 0x1, R9 ;  /* 0x0000000100007810 */ /* 0x000fc80007ffe009 */
[----:B------:R-:W-:Y:S01]  /*0b30*/  SEL R0, R0, R9, !P2 ;  /* 0x0000000900007207 */ /* 0x000fe20005000000 */
[C---:B------:R-:W-:Y:S02]  /*0b40*/  VIADD R9, R6.reuse, 0xf ;  /* 0x0000000f06097836 */ /* 0x040fe40000000000 */
[----:B------:R-:W-:Y:S02]  /*0b50*/  VIADD R6, R6, 0x10 ;  /* 0x0000001006067836 */ /* 0x000fe40000000000 */
[----:B------:R-:W-:-:S03]  /*0b60*/  @!P2 IMAD R0, R11, R11, R0 ;  /* 0x0000000b0b00a224 */ /* 0x000fc600078e0200 */
[----:B------:R-:W-:Y:S01]  /*0b70*/  ISETP.GE.AND P1, PT, R6, R7, PT ;  /* 0x000000070600720c */ /* 0x000fe20003f26270 */
[----:B------:R-:W-:-:S12]  /*0b80*/  @!P2 IMAD R0, R9, R9, R0 ;  /* 0x000000090900a224 */ /* 0x000fd800078e0200 */
[----:B------:R-:W-:Y:S05]  /*0b90*/  @!P1 BRA `(.L_x_13) ;  /* 0xfffffffc00489947 */ /* 0x000fea000383ffff */
.L_x_12:
[----:B------:R-:W-:-:S05]  /*0ba0*/  IMAD.IADD R7, R5, 0x1, -R6 ;  /* 0x0000000105077824 */ /* 0x000fca00078e0a06 */
[----:B------:R-:W-:-:S13]  /*0bb0*/  ISETP.GT.AND P1, PT, R7, 0x4, PT ;  /* 0x000000040700780c */ /* 0x000fda0003f24270 */
[----:B------:R-:W-:Y:S05]  /*0bc0*/  @!P1 BRA `(.L_x_14) ;  /* 0x0000000000609947 */ /* 0x000fea0003800000 */
[----:B------:R-:W-:Y:S01]  /*0bd0*/  IMAD R7, R6, R6, RZ ;  /* 0x0000000606077224 */ /* 0x000fe200078e02ff */
[----:B------:R-:W-:Y:S02]  /*0be0*/  FSETP.GTU.AND P1, PT, R4, 4, PT ;  /* 0x408000000400780b */ /* 0x000fe40003f2c000 */
[----:B------:R-:W-:Y:S02]  /*0bf0*/  PLOP3.LUT P0, PT, PT, PT, PT, 0x8, 0x80 ;  /* 0x000000000080781c */ /* 0x000fe40003f0e170 */
[----:B------:R-:W-:Y:S02]  /*0c00*/  SEL R9, R7, RZ, !P1 ;  /* 0x000000ff07097207 */ /* 0x000fe40004800000 */
[C---:B------:R-:W-:Y:S02]  /*0c10*/  IADD3 R8, PT, PT, R6.reuse, R7, R6 ;  /* 0x0000000706087210 */ /* 0x040fe40007ffe006 */
[----:B------:R-:W-:Y:S01]  /*0c20*/  IADD3 R7, PT, PT, R6, 0x2, RZ ;  /* 0x0000000206077810 */ /* 0x000fe20007ffe0ff */
[----:B------:R-:W-:-:S02]  /*0c30*/  IMAD.IADD R9, R0, 0x1, R9 ;  /* 0x0000000100097824 */ /* 0x000fc400078e0209 */
        /* <DEDUP_REMOVED lines=10> */
[----:B------:R-:W-:-:S05]  /*0ce0*/  IMAD.IADD R7, R8, 0x1, R7 ;  /* 0x0000000108077824 */ /* 0x000fca00078e0207 */
[----:B------:R-:W-:-:S04]  /*0cf0*/  IADD3 R0, PT, PT, R0, 0x1, R7 ;  /* 0x0000000100007810 */ /* 0x000fc80007ffe007 */
[----:B------:R-:W-:Y:S01]  /*0d00*/  SEL R0, R0, R7, !P1 ;  /* 0x0000000700007207 */ /* 0x000fe20004800000 */
[C---:B------:R-:W-:Y:S01]  /*0d10*/  VIADD R7, R6.reuse, 0x7 ;  /* 0x0000000706077836 */ /* 0x040fe20000000000 */
[----:B------:R-:W-:-:S03]  /*0d20*/  IADD3 R6, PT, PT, R6, 0x8, RZ ;  /* 0x0000000806067810 */ /* 0x000fc60007ffe0ff */
[----:B------:R-:W-:-:S04]  /*0d30*/  @!P1 IMAD R0, R9, R9, R0 ;  /* 0x0000000909009224 */ /* 0x000fc800078e0200 */
[----:B------:R-:W-:-:S07]  /*0d40*/  @!P1 IMAD R0, R7, R7, R0 ;  /* 0x0000000707009224 */ /* 0x000fce00078e0200 */
.L_x_14:
[----:B------:R-:W-:-:S13]  /*0d50*/  ISETP.NE.OR P0, PT, R6, R5, P0 ;  /* 0x000000050600720c */ /* 0x000fda0000705670 */
[----:B------:R-:W-:Y:S05]  /*0d60*/  @!P0 BRA `(.L_x_10) ;  /* 0x0000000000388947 */ /* 0x000fea0003800000 */
.L_x_11:
[----:B------:R-:W-:-:S13]  /*0d70*/  FSETP.GTU.AND P1, PT, R4, 4, PT ;  /* 0x408000000400780b */ /* 0x000fda0003f2c000 */
.L_x_15:
[----:B------:R-:W-:-:S05]  /*0d80*/  IMAD R9, R6, R6, RZ ;  /* 0x0000000606097224 */ /* 0x000fca00078e02ff */
[----:B------:R-:W-:Y:S02]  /*0d90*/  SEL R7, R9, RZ, !P1 ;  /* 0x000000ff09077207 */ /* 0x000fe40004800000 */
[C---:B------:R-:W-:Y:S01]  /*0da0*/  IADD3 R8, PT, PT, R6.reuse, R9, R6 ;  /* 0x0000000906087210 */ /* 0x040fe20007ffe006 */
[----:B------:R-:W-:Y:S02]  /*0db0*/  VIADD R9, R6, 0x2 ;  /* 0x0000000206097836 */ /* 0x000fe40000000000 */
[----:B------:R-:W-:-:S05]  /*0dc0*/  IMAD.IADD R7, R7, 0x1, R0 ;  /* 0x0000000107077824 */ /* 0x000fca00078e0200 */
[----:B------:R-:W-:-:S04]  /*0dd0*/  IADD3 R0, PT, PT, R8, 0x1, R7 ;  /* 0x0000000108007810 */ /* 0x000fc80007ffe007 */
[----:B------:R-:W-:Y:S01]  /*0de0*/  SEL R0, R0, R7, !P1 ;  /* 0x0000000700007207 */ /* 0x000fe20004800000 */
[C---:B------:R-:W-:Y:S02]  /*0df0*/  VIADD R7, R6.reuse, 0x3 ;  /* 0x0000000306077836 */ /* 0x040fe40000000000 */
[----:B------:R-:W-:Y:S02]  /*0e00*/  VIADD R6, R6, 0x4 ;  /* 0x0000000406067836 */ /* 0x000fe40000000000 */
[----:B------:R-:W-:-:S03]  /*0e10*/  @!P1 IMAD R0, R9, R9, R0 ;  /* 0x0000000909009224 */ /* 0x000fc600078e0200 */
[----:B------:R-:W-:Y:S01]  /*0e20*/  ISETP.NE.AND P0, PT, R6, R5, PT ;  /* 0x000000050600720c */ /* 0x000fe20003f05270 */
[----:B------:R-:W-:-:S12]  /*0e30*/  @!P1 IMAD R0, R7, R7, R0 ;  /* 0x0000000707009224 */ /* 0x000fd800078e0200 */
[----:B------:R-:W-:Y:S05]  /*0e40*/  @P0 BRA `(.L_x_15) ;  /* 0xfffffffc00cc0947 */ /* 0x000fea000383ffff */
.L_x_10:
[----:B------:R-:W-:-:S09]  /*0e50*/  UISETP.NE.AND UP0, UPT, UR5, URZ, UPT ;  /* 0x000000ff0500728c */ /* 0x000fd2000bf05270 */
[----:B------:R-:W-:Y:S05]  /*0e60*/  BRA.U !UP0, `(.L_x_4) ;  /* 0x00000001081c7547 */ /* 0x000fea000b800000 */
[----:B------:R-:W-:Y:S01]  /*0e70*/  FSETP.GTU.AND P0, PT, R4, 4, PT ;  /* 0x408000000400780b */ /* 0x000fe20003f0c000 */
[----:B------:R-:W-:-:S12]  /*0e80*/  UMOV UR4, URZ ;  /* 0x000000ff00047c82 */ /* 0x000fd80008000000 */
.L_x_16:
[----:B------:R-:W-:Y:S01]  /*0e90*/  UIADD3 UR4, UPT, UPT, UR4, 0x1, URZ ;  /* 0x0000000104047890 */ /* 0x000fe2000fffe0ff */
[C---:B------:R-:W-:Y:S02]  /*0ea0*/  @!P0 IMAD R0, R5.reuse, R5, R0 ;  /* 0x0000000505008224 */ /* 0x040fe400078e0200 */
[----:B------:R-:W-:Y:S01]  /*0eb0*/  VIADD R5, R5, 0x1 ;  /* 0x0000000105057836 */ /* 0x000fe20000000000 */
[----:B------:R-:W-:-:S09]  /*0ec0*/  UISETP.NE.AND UP0, UPT, UR4, UR5, UPT ;  /* 0x000000050400728c */ /* 0x000fd2000bf05270 */
[----:B------:R-:W-:Y:S05]  /*0ed0*/  BRA.U UP0, `(.L_x_16) ;  /* 0xfffffffd00ec7547 */ /* 0x000fea000b83ffff */
.L_x_4:
[----:B------:R-:W0:Y:S08]  /*0ee0*/  S2UR UR5, SR_CgaCtaId ;  /* 0x00000000000579c3 */ /* 0x000e300000008800 */
[----:B------:R-:W-:Y:S01]  /*0ef0*/  BAR.SYNC.DEFER_BLOCKING 0x0 ;  /* 0x0000000000007b1d */ /* 0x000fe20000010000 */
[----:B------:R-:W-:Y:S02]  /*0f00*/  SHF.L.U32 R21, R3, 0x6, RZ ;  /* 0x0000000603157819 */ /* 0x000fe400000006ff */
[----:B------:R-:W-:-:S03]  /*0f10*/  ISETP.NE.AND P0, PT, R22, RZ, PT ;  /* 0x000000ff1600720c */ /* 0x000fc60003f05270 */
[----:B------:R-:W-:Y:S01]  /*0f20*/  UMOV UR4, 0x400 ;  /* 0x0000040000047882 */ /* 0x000fe20000000000 */
[----:B------:R-:W-:Y:S01]  /*0f30*/  BSSY.RECONVERGENT B0, `(.L_x_17) ;  /* 0x0000043000007945 */ /* 0x000fe20003800200 */
[----:B0-----:R-:W-:-:S06]  /*0f40*/  ULEA UR4, UR5, UR4, 0x18 ;  /* 0x0000000405047291 */ /* 0x001fcc000f8ec0ff */
[----:B------:R-:W-:-:S04]  /*0f50*/  VIADD R23, R21, UR4 ;  /* 0x0000000415177c36 */ /* 0x000fc80008000000 */
[----:B------:R-:W-:-:S05]  /*0f60*/  IMAD R5, R22, 0x4, R23 ;  /* 0x0000000416057824 */ /* 0x000fca00078e0217 */
[----:B------:R0:W-:Y:S01]  /*0f70*/  STS [R5], R0 ;  /* 0x0000000005007388 */ /* 0x0001e20000000800 */
[----:B------:R-:W-:Y:S06]  /*0f80*/  BAR.SYNC.DEFER_BLOCKING 0x0 ;  /* 0x0000000000007b1d */ /* 0x000fec0000010000 */
[----:B------:R-:W-:Y:S05]  /*0f90*/  @P0 BRA `(.L_x_18) ;  /* 0x0000000000f00947 */ /* 0x000fea0003800000 */
[C---:B------:R-:W-:Y:S01]  /*0fa0*/  ISETP.GE.U32.AND P0, PT, R2.reuse, 0x10, PT ;  /* 0x000000100200780c */ /* 0x040fe20003f06070 */
[----:B------:R-:W-:Y:S01]  /*0fb0*/  IMAD.MOV.U32 R18, RZ, RZ, RZ ;  /* 0x000000ffff127224 */ /* 0x000fe200078e00ff */
[----:B------:R-:W-:Y:S01]  /*0fc0*/  LOP3.LUT R26, R2, 0xf, RZ, 0xc0, !PT ;  /* 0x0000000f021a7812 */ /* 0x000fe200078ec0ff */
[----:B0-----:R-:W-:-:S03]  /*0fd0*/  IMAD.MOV.U32 R0, RZ, RZ, RZ ;  /* 0x000000ffff007224 */ /* 0x001fc600078e00ff */
[----:B------:R-:W-:-:S07]  /*0fe0*/  ISETP.NE.AND P1, PT, R26, RZ, PT ;  /* 0x000000ff1a00720c */ /* 0x000fce0003f25270 */
[----:B------:R-:W-:Y:S06]  /*0ff0*/  @!P0 BRA `(.L_x_19) ;  /* 0x0000000000548947 */ /* 0x000fec0003800000 */
[C---:B------:R-:W-:Y:S01]  /*1000*/  LOP3.LUT R25, R2.reuse, 0xfffffff0, RZ, 0xc0, !PT ;  /* 0xfffffff002197812 */ /* 0x040fe200078ec0ff */
[----:B------:R-:W-:Y:S01]  /*1010*/  HFMA2 R18, -RZ, RZ, 0, 0 ;  /* 0x00000000ff127431 */ /* 0x000fe200000001ff */
[----:B------:R-:W-:Y:S01]  /*1020*/  LOP3.LUT R0, R2, 0x7f0, RZ, 0xc0, !PT ;  /* 0x000007f002007812 */ /* 0x000fe200078ec0ff */
[----:B------:R-:W-:Y:S02]  /*1030*/  VIADD R24, R23, 0x20 ;  /* 0x0000002017187836 */ /* 0x000fe40000000000 */
[----:B------:R-:W-:-:S07]  /*1040*/  IMAD.MOV R25, RZ, RZ, -R25 ;  /* 0x000000ffff197224 */ /* 0x000fce00078e0a19 */
.L_x_20:
[----:B------:R-:W0:Y:S01]  /*1050*/  LDS.128 R4, [R24+-0x20] ;  /* 0xffffe00018047984 */ /* 0x000e220000000c00 */
[----:B------:R-:W-:-:S03]  /*1060*/  VIADD R25, R25, 0x10 ;  /* 0x0000001019197836 */ /* 0x000fc60000000000 */
[----:B------:R-:W1:Y:S02]  /*1070*/  LDS.128 R8, [R24+-0x10] ;  /* 0xfffff00018087984 */ /* 0x000e640000000c00 */
[----:B------:R-:W-:Y:S02]  /*1080*/  ISETP.NE.AND P0, PT, R25, RZ, PT ;  /* 0x000000ff1900720c */ /* 0x000fe40003f05270 */
[----:B------:R-:W2:Y:S01]  /*1090*/  LDS.128 R12, [R24] ;  /* 0x00000000180c7984 */ /* 0x000ea20000000c00 */
[----:B0-----:R-:W-:-:S03]  /*10a0*/  IADD3 R4, PT, PT, R5, R4, R18 ;  /* 0x0000000405047210 */ /* 0x001fc60007ffe012 */
[----:B------:R0:W3:Y:S01]  /*10b0*/  LDS.128 R16, [R24+0x10] ;  /* 0x0000100018107984 */ /* 0x0000e20000000c00 */
[----:B------:R-:W-:-:S04]  /*10c0*/  IADD3 R4, PT, PT, R7, R6, R4 ;  /* 0x0000000607047210 */ /* 0x000fc80007ffe004 */
[----:B-1----:R-:W-:Y:S01]  /*10d0*/  IADD3 R4, PT, PT, R9, R8, R4 ;  /* 0x0000000809047210 */ /* 0x002fe20007ffe004 */
[----:B0-----:R-:W-:-:S03]  /*10e0*/  VIADD R24, R24, 0x40 ;  /* 0x0000004018187836 */ /* 0x001fc60000000000 */
[----:B------:R-:W-:-:S04]  /*10f0*/  IADD3 R4, PT, PT, R11, R10, R4 ;  /* 0x0000000a0b047210 */ /* 0x000fc80007ffe004 */
[----:B--2---:R-:W-:-:S04]  /*1100*/  IADD3 R4, PT, PT, R13, R12, R4 ;  /* 0x0000000c0d047210 */ /* 0x004fc80007ffe004 */
[----:B------:R-:W-:-:S04]  /*1110*/  IADD3 R4, PT, PT, R15, R14, R4 ;  /* 0x0000000e0f047210 */ /* 0x000fc80007ffe004 */
[----:B---3--:R-:W-:-:S04]  /*1120*/  IADD3 R4, PT, PT, R17, R16, R4 ;  /* 0x0000001011047210 */ /* 0x008fc80007ffe004 */
[----:B------:R-:W-:Y:S01]  /*1130*/  IADD3 R18, PT, PT, R19, R18, R4 ;  /* 0x0000001213127210 */ /* 0x000fe20007ffe004 */
[----:B------:R-:W-:Y:S06]  /*1140*/  @P0 BRA `(.L_x_20) ;  /* 0xfffffffc00c00947 */ /* 0x000fec000383ffff */
.L_x_19:
[----:B------:R-:W-:Y:S05]  /*1150*/  @!P1 BRA `(.L_x_21) ;  /* 0x00000000007c9947 */ /* 0x000fea0003800000 */
[----:B------:R-:W-:Y:S02]  /*1160*/  ISETP.GE.U32.AND P0, PT, R26, 0x8, PT ;  /* 0x000000081a00780c */ /* 0x000fe40003f06070 */
[----:B------:R-:W-:-:S04]  /*1170*/  LOP3.LUT R13, R2, 0x7, RZ, 0xc0, !PT ;  /* 0x00000007020d7812 */ /* 0x000fc800078ec0ff */
[----:B------:R-:W-:-:S07]  /*1180*/  ISETP.NE.AND P1, PT, R13, RZ, PT ;  /* 0x000000ff0d00720c */ /* 0x000fce0003f25270 */
[----:B------:R-:W-:Y:S06]  /*1190*/  @!P0 BRA `(.L_x_22) ;  /* 0x0000000000208947 */ /* 0x000fec0003800000 */
[C---:B------:R-:W-:Y:S02]  /*11a0*/  IMAD R12, R0.reuse, 0x4, R23 ;  /* 0x00000004000c7824 */ /* 0x040fe400078e0217 */
[----:B------:R-:W-:-:S03]  /*11b0*/  VIADD R0, R0, 0x8 ;  /* 0x0000000800007836 */ /* 0x000fc60000000000 */
[----:B------:R-:W0:Y:S04]  /*11c0*/  LDS.128 R4, [R12] ;  /* 0x000000000c047984 */ /* 0x000e280000000c00 */
[----:B------:R-:W1:Y:S01]  /*11d0*/  LDS.128 R8, [R12+0x10] ;  /* 0x000010000c087984 */ /* 0x000e620000000c00 */
[----:B0-----:R-:W-:-:S04]  /*11e0*/  IADD3 R4, PT, PT, R5, R4, R18 ;  /* 0x0000000405047210 */ /* 0x001fc80007ffe012 */
[----:B------:R-:W-:-:S04]  /*11f0*/  IADD3 R4, PT, PT, R7, R6, R4 ;  /* 0x0000000607047210 */ /* 0x000fc80007ffe004 */
[----:B-1----:R-:W-:-:S04]  /*1200*/  IADD3 R4, PT, PT, R9, R8, R4 ;  /* 0x0000000809047210 */ /* 0x002fc80007ffe004 */
[----:B------:R-:W-:-:S07]  /*1210*/  IADD3 R18, PT, PT, R11, R10, R4 ;  /* 0x0000000a0b127210 */ /* 0x000fce0007ffe004 */
.L_x_22:
[----:B------:R-:W-:Y:S05]  /*1220*/  @!P1 BRA `(.L_x_21) ;  /* 0x0000000000489947 */ /* 0x000fea0003800000 */
[----:B------:R-:W-:Y:S02]  /*1230*/  ISETP.GE.U32.AND P0, PT, R13, 0x4, PT ;  /* 0x000000040d00780c */ /* 0x000fe40003f06070 */
[----:B------:R-:W-:-:S04]  /*1240*/  LOP3.LUT R8, R2, 0x3, RZ, 0xc0, !PT ;  /* 0x0000000302087812 */ /* 0x000fc800078ec0ff */
[----:B------:R-:W-:-:S07]  /*1250*/  ISETP.NE.AND P1, PT, R8, RZ, PT ;  /* 0x000000ff0800720c */ /* 0x000fce0003f25270 */
[C---:B------:R-:W-:Y:S01]  /*1260*/  @P0 LEA R4, R0.reuse, R23, 0x2 ;  /* 0x0000001700040211 */ /* 0x040fe200078e10ff */
[----:B------:R-:W-:-:S05]  /*1270*/  @P0 VIADD R0, R0, 0x4 ;  /* 0x0000000400000836 */ /* 0x000fca0000000000 */
[----:B------:R-:W0:Y:S02]  /*1280*/  @P0 LDS.128 R4, [R4] ;  /* 0x0000000004040984 */ /* 0x000e240000000c00 */
[----:B0-----:R-:W-:-:S04]  /*1290*/  @P0 IADD3 R5, PT, PT, R5, R4, R18 ;  /* 0x0000000405050210 */ /* 0x001fc80007ffe012 */
[----:B------:R-:W-:Y:S01]  /*12a0*/  @P0 IADD3 R18, PT, PT, R7, R6, R5 ;  /* 0x0000000607120210 */ /* 0x000fe20007ffe005 */
[----:B------:R-:W-:Y:S06]  /*12b0*/  @!P1 BRA `(.L_x_21) ;  /* 0x0000000000249947 */ /* 0x000fec0003800000 */
[----:B------:R-:W-:Y:S02]  /*12c0*/  IMAD R0, R0, 0x4, R21 ;  /* 0x0000000400007824 */ /* 0x000fe400078e0215 */
[----:B------:R-:W-:Y:S02]  /*12d0*/  IMAD.MOV R8, RZ, RZ, -R8 ;  /* 0x000000ffff087224 */ /* 0x000fe400078e0a08 */
[----:B------:R-:W-:-:S07]  /*12e0*/  VIADD R0, R0, UR4 ;  /* 0x0000000400007c36 */ /* 0x000fce0008000000 */
.L_x_23:
[----:B------:R0:W1:Y:S01]  /*12f0*/  LDS R5, [R0] ;  /* 0x0000000000057984 */ /* 0x0000620000000800 */
[----:B------:R-:W-:-:S05]  /*1300*/  VIADD R8, R8, 0x1 ;  /* 0x0000000108087836 */ /* 0x000fca0000000000 */
[----:B------:R-:W-:Y:S01]  /*1310*/  ISETP.NE.AND P0, PT, R8, RZ, PT ;  /* 0x000000ff0800720c */ /* 0x000fe20003f05270 */
[----:B0-----:R-:W-:Y:S01]  /*1320*/  VIADD R0, R0, 0x4 ;  /* 0x0000000400007836 */ /* 0x001fe20000000000 */
[----:B-1----:R-:W-:-:S11]  /*1330*/  IADD3 R18, PT, PT, R5, R18, RZ ;  /* 0x0000001205127210 */ /* 0x002fd60007ffe0ff */
[----:B------:R-:W-:Y:S05]  /*1340*/  @P0 BRA `(.L_x_23) ;  /* 0xfffffffc00e80947 */ /* 0x000fea000383ffff */
.L_x_21:
[----:B------:R1:W-:Y:S02]  /*1350*/  STS [R21+UR4], R18 ;  /* 0x0000001215007988 */ /* 0x0003e40008000804 */
.L_x_18:
[----:B------:R-:W-:Y:S05]  /*1360*/  BSYNC.RECONVERGENT B0 ;  /* 0x0000000000007941 */ /* 0x000fea0003800200 */
.L_x_17:
[----:B------:R-:W-:Y:S01]  /*1370*/  BAR.SYNC.DEFER_BLOCKING 0x0 ;  /* 0x0000000000007b1d */ /* 0x000fe20000010000 */
[----:B------:R-:W-:-:S13]  /*1380*/  LOP3.LUT P0, RZ, R3, R22, RZ, 0xfc, !PT ;  /* 0x0000001603ff7212 */ /* 0x000fda000780fcff */
[----:B------:R-:W-:Y:S05]  /*1390*/  @P0 EXIT ;  /* 0x000000000000094d */ /* 0x000fea0003800000 */
[----:B------:R-:W-:Y:S01]  /*13a0*/  ISETP.GE.U32.AND P0, PT, R2, 0x10, PT ;  /* 0x000000100200780c */ /* 0x000fe20003f06070 */
[----:B------:R-:W-:Y:S02]  /*13b0*/  IMAD.MOV.U32 R3, RZ, RZ, RZ ;  /* 0x000000ffff037224 */ /* 0x000fe400078e00ff */
[----:B0-----:R-:W-:-:S10]  /*13c0*/  IMAD.MOV.U32 R0, RZ, RZ, RZ ;  /* 0x000000ffff007224 */ /* 0x001fd400078e00ff */
[----:B------:R-:W-:Y:S05]  /*13d0*/  @!P0 BRA `(.L_x_24) ;  /* 0x0000000000848947 */ /* 0x000fea0003800000 */
[C---:B------:R-:W-:Y:S01]  /*13e0*/  LOP3.LUT R4, R2.reuse, 0xfffffff0, RZ, 0xc0, !PT ;  /* 0xfffffff002047812 */ /* 0x040fe200078ec0ff */
[----:B------:R-:W-:Y:S01]  /*13f0*/  IMAD.MOV.U32 R3, RZ, RZ, RZ ;  /* 0x000000ffff037224 */ /* 0x000fe200078e00ff */
[----:B------:R-:W-:Y:S01]  /*1400*/  LOP3.LUT R0, R2, 0x7f0, RZ, 0xc0, !PT ;  /* 0x000007f002007812 */ /* 0x000fe200078ec0ff */
[----:B------:R-:W-:Y:S02]  /*1410*/  UIADD3 UR5, UPT, UPT, UR4, 0x200, URZ ;  /* 0x0000020004057890 */ /* 0x000fe4000fffe0ff */
[----:B------:R-:W-:-:S10]  /*1420*/  IMAD.MOV R4, RZ, RZ, -R4 ;  /* 0x000000ffff047224 */ /* 0x000fd400078e0a04 */
.L_x_25:
[----:B------:R-:W-:Y:S01]  /*1430*/  LDS R6, [UR5+-0x200] ;  /* 0xfffe0005ff067984 */ /* 0x000fe20008000800 */
[----:B------:R-:W-:-:S03]  /*1440*/  IADD3 R4, PT, PT, R4, 0x10, RZ ;  /* 0x0000001004047810 */ /* 0x000fc60007ffe0ff */
[----:B------:R-:W0:Y:S01]  /*1450*/  LDS R5, [UR5+-0x1c0] ;  /* 0xfffe4005ff057984 */ /* 0x000e220008000800 */
[----:B------:R-:W-:-:S03]  /*1460*/  ISETP.NE.AND P0, PT, R4, RZ, PT ;  /* 0x000000ff0400720c */ /* 0x000fc60003f05270 */
[----:B------:R-:W-:Y:S04]  /*1470*/  LDS R8, [UR5+-0x180] ;  /* 0xfffe8005ff087984 */ /* 0x000fe80008000800 */
[----:B------:R-:W2:Y:S04]  /*1480*/  LDS R7, [UR5+-0x140] ;  /* 0xfffec005ff077984 */ /* 0x000ea80008000800 */
[----:B------:R-:W-:Y:S04]  /*1490*/  LDS R10, [UR5+-0x100] ;  /* 0xffff0005ff0a7984 */ /* 0x000fe80008000800 */
[----:B------:R-:W3:Y:S04]  /*14a0*/  LDS R9, [UR5+-0xc0] ;  /* 0xffff4005ff097984 */ /* 0x000ee80008000800 */
[----:B------:R-:W-:Y:S04]  /*14b0*/  LDS R12, [UR5+-0x80] ;  /* 0xffff8005ff0c7984 */ /* 0x000fe80008000800 */
[----:B------:R-:W4:Y:S04]  /*14c0*/  LDS R11, [UR5+-0x40] ;  /* 0xffffc005ff0b7984 */ /* 0x000f280008000800 */
[----:B------:R-:W-:Y:S04]  /*14d0*/  LDS R14, [UR5] ;  /* 0x00000005ff0e7984 */ /* 0x000fe80008000800 */
[----:B------:R-:W5:Y:S04]  /*14e0*/  LDS R13, [UR5+0x40] ;  /* 0x00004005ff0d7984 */ /* 0x000f680008000800 */
[----:B------:R-:W-:Y:S04]  /*14f0*/  LDS R16, [UR5+0x80] ;  /* 0x00008005ff107984 */ /* 0x000fe80008000800 */
[----:B------:R-:W5:Y:S01]  /*1500*/  LDS R15, [UR5+0xc0] ;  /* 0x0000c005ff0f7984 */ /* 0x000f620008000800 */
[----:B0-----:R-:W-:-:S03]  /*1510*/  IADD3 R5, PT, PT, R5, R6, R3 ;  /* 0x0000000605057210 */ /* 0x001fc60007ffe003 */
[----:B-1----:R-:W-:Y:S04]  /*1520*/  LDS R18, [UR5+0x100] ;  /* 0x00010005ff127984 */ /* 0x002fe80008000800 */
[----:B------:R-:W0:Y:S01]  /*1530*/  LDS R17, [UR5+0x140] ;  /* 0x00014005ff117984 */ /* 0x000e220008000800 */
[----:B--2---:R-:W-:-:S03]  /*1540*/  IADD3 R5, PT, PT, R7, R8, R5 ;  /* 0x0000000807057210 */ /* 0x004fc60007ffe005 */
[----:B------:R-:W-:Y:S04]  /*1550*/  LDS R22, [UR5+0x180] ;  /* 0x00018005ff167984 */ /* 0x000fe80008000800 */
[----:B------:R-:W1:Y:S01]  /*1560*/  LDS R19, [UR5+0x1c0] ;  /* 0x0001c005ff137984 */ /* 0x000e620008000800 */
[----:B---3--:R-:W-:Y:S01]  /*1570*/  IADD3 R5, PT, PT, R9, R10, R5 ;  /* 0x0000000a09057210 */ /* 0x008fe20007ffe005 */
[----:B------:R-:W-:-:S03]  /*1580*/  UIADD3 UR5, UPT, UPT, UR5, 0x400, URZ ;  /* 0x0000040005057890 */ /* 0x000fc6000fffe0ff */
[----:B----4-:R-:W-:-:S04]  /*1590*/  IADD3 R5, PT, PT, R11, R12, R5 ;  /* 0x0000000c0b057210 */ /* 0x010fc80007ffe005 */
[----:B-----5:R-:W-:-:S04]  /*15a0*/  IADD3 R5, PT, PT, R13, R14, R5 ;  /* 0x0000000e0d057210 */ /* 0x020fc80007ffe005 */
[----:B------:R-:W-:-:S04]  /*15b0*/  IADD3 R5, PT, PT, R15, R16, R5 ;  /* 0x000000100f057210 */ /* 0x000fc80007ffe005 */
[----:B0-----:R-:W-:-:S04]  /*15c0*/  IADD3 R5, PT, PT, R17, R18, R5 ;  /* 0x0000001211057210 */ /* 0x001fc80007ffe005 */
[----:B-1----:R-:W-:Y:S01]  /*15d0*/  IADD3 R3, PT, PT, R19, R22, R5 ;  /* 0x0000001613037210 */ /* 0x002fe20007ffe005 */
[----:B------:R-:W-:Y:S06]  /*15e0*/  @P0 BRA `(.L_x_25) ;  /* 0xfffffffc00900947 */ /* 0x000fec000383ffff */
.L_x_24:
[----:B------:R-:W-:Y:S01]  /*15f0*/  LOP3.LUT R4, R2, 0xf, RZ, 0xc0, !PT ;  /* 0x0000000f02047812 */ /* 0x000fe200078ec0ff */
[----:B------:R-:W0:Y:S03]  /*1600*/  LDCU.64 UR6, c[0x0][0x358] ;  /* 0x00006b00ff0677ac */ /* 0x000e260008000a00 */
[----:B------:R-:W-:-:S13]  /*1610*/  ISETP.NE.AND P0, PT, R4, RZ, PT ;  /* 0x000000ff0400720c */ /* 0x000fda0003f05270 */
[----:B------:R-:W-:Y:S05]  /*1620*/  @!P0 BRA `(.L_x_26) ;  /* 0x0000000000a08947 */ /* 0x000fea0003800000 */
[----:B------:R-:W-:Y:S02]  /*1630*/  ISETP.GE.U32.AND P0, PT, R4, 0x8, PT ;  /* 0x000000080400780c */ /* 0x000fe40003f06070 */
[----:B------:R-:W-:-:S04]  /*1640*/  LOP3.LUT R13, R2, 0x7, RZ, 0xc0, !PT ;  /* 0x00000007020d7812 */ /* 0x000fc800078ec0ff */
[----:B------:R-:W-:-:S07]  /*1650*/  ISETP.NE.AND P1, PT, R13, RZ, PT ;  /* 0x000000ff0d00720c */ /* 0x000fce0003f25270 */
[----:B------:R-:W-:Y:S06]  /*1660*/  @!P0 BRA `(.L_x_27) ;  /* 0x0000000000388947 */ /* 0x000fec0003800000 */
[C---:B------:R-:W-:Y:S01]  /*1670*/  LEA R4, R0.reuse, UR4, 0x6 ;  /* 0x0000000400047c11 */ /* 0x040fe2000f8e30ff */
[----:B------:R-:W-:-:S04]  /*1680*/  VIADD R0, R0, 0x8 ;  /* 0x0000000800007836 */ /* 0x000fc80000000000 */
[----:B------:R-:W-:Y:S04]  /*1690*/  LDS R6, [R4] ;  /* 0x0000000004067984 */ /* 0x000fe80000000800 */
[----:B------:R-:W2:Y:S04]  /*16a0*/  LDS R5, [R4+0x40] ;  /* 0x0000400004057984 */ /* 0x000ea80000000800 */
[----:B------:R-:W-:Y:S04]  /*16b0*/  LDS R8, [R4+0x80] ;  /* 0x0000800004087984 */ /* 0x000fe80000000800 */
[----:B------:R-:W3:Y:S04]  /*16c0*/  LDS R7, [R4+0xc0] ;  /* 0x0000c00004077984 */ /* 0x000ee80000000800 */
[----:B------:R-:W-:Y:S04]  /*16d0*/  LDS R10, [R4+0x100] ;  /* 0x00010000040a7984 */ /* 0x000fe80000000800 */
[----:B------:R-:W4:Y:S04]  /*16e0*/  LDS R9, [R4+0x140] ;  /* 0x0001400004097984 */ /* 0x000f280000000800 */
[----:B------:R-:W-:Y:S04]  /*16f0*/  LDS R12, [R4+0x180] ;  /* 0x00018000040c7984 */ /* 0x000fe80000000800 */
[----:B------:R-:W5:Y:S01]  /*1700*/  LDS R11, [R4+0x1c0] ;  /* 0x0001c000040b7984 */ /* 0x000f620000000800 */
[----:B--2---:R-:W-:-:S04]  /*1710*/  IADD3 R5, PT, PT, R5, R6, R3 ;  /* 0x0000000605057210 */ /* 0x004fc80007ffe003 */
[----:B---3--:R-:W-:-:S04]  /*1720*/  IADD3 R5, PT, PT, R7, R8, R5 ;  /* 0x0000000807057210 */ /* 0x008fc80007ffe005 */
[----:B----4-:R-:W-:-:S04]  /*1730*/  IADD3 R5, PT, PT, R9, R10, R5 ;  /* 0x0000000a09057210 */ /* 0x010fc80007ffe005 */
[----:B-----5:R-:W-:-:S07]  /*1740*/  IADD3 R3, PT, PT, R11, R12, R5 ;  /* 0x0000000c0b037210 */ /* 0x020fce0007ffe005 */
.L_x_27:
        /* <DEDUP_REMOVED lines=10> */
[----:B------:R-:W3:Y:S01]  /*17f0*/  LDS R7, [R4+0xc0] ;  /* 0x0000c00004077984 */ /* 0x000ee20000000800 */
[----:B--2---:R-:W-:-:S04]  /*1800*/  IADD3 R3, PT, PT, R5, R6, R3 ;  /* 0x0000000605037210 */ /* 0x004fc80007ffe003 */
[----:B---3--:R-:W-:-:S07]  /*1810*/  IADD3 R3, PT, PT, R7, R8, R3 ;  /* 0x0000000807037210 */ /* 0x008fce0007ffe003 */
.L_x_28:
[----:B------:R-:W-:Y:S05]  /*1820*/  @!P1 BRA `(.L_x_26) ;  /* 0x0000000000209947 */ /* 0x000fea0003800000 */
[----:B------:R-:W-:Y:S01]  /*1830*/  LEA R0, R0, UR4, 0x6 ;  /* 0x0000000400007c11 */ /* 0x000fe2000f8e30ff */
[----:B------:R-:W-:-:S07]  /*1840*/  IMAD.MOV R2, RZ, RZ, -R2 ;  /* 0x000000ffff027224 */ /* 0x000fce00078e0a02 */
.L_x_29:
[----:B------:R2:W3:Y:S01]  /*1850*/  LDS R4, [R0] ;  /* 0x0000000000047984 */ /* 0x0004e20000000800 */
[----:B------:R-:W-:-:S05]  /*1860*/  VIADD R2, R2, 0x1 ;  /* 0x0000000102027836 */ /* 0x000fca0000000000 */
[----:B------:R-:W-:Y:S01]  /*1870*/  ISETP.NE.AND P0, PT, R2, RZ, PT ;  /* 0x000000ff0200720c */ /* 0x000fe20003f05270 */
[----:B--2---:R-:W-:Y:S01]  /*1880*/  VIADD R0, R0, 0x40 ;  /* 0x0000004000007836 */ /* 0x004fe20000000000 */
[----:B---3--:R-:W-:-:S11]  /*1890*/  IADD3 R3, PT, PT, R4, R3, RZ ;  /* 0x0000000304037210 */ /* 0x008fd60007ffe0ff */
[----:B------:R-:W-:Y:S05]  /*18a0*/  @P0 BRA `(.L_x_29) ;  /* 0xfffffffc00e80947 */ /* 0x000fea000383ffff */
.L_x_26:
[----:B------:R-:W1:Y:S02]  /*18b0*/  LDC.64 R4, c[0x0][0x380] ;  /* 0x0000e000ff047b82 */ /* 0x000e640000000a00 */
[----:B-1----:R-:W-:-:S05]  /*18c0*/  IMAD.WIDE.U32 R20, R20, 0x4, R4 ;  /* 0x0000000414147825 */ /* 0x002fca00078e0004 */
[----:B0-----:R-:W-:Y:S01]  /*18d0*/  STG.E desc[UR6][R20.64], R3 ;  /* 0x0000000314007986 */ /* 0x001fe2000c101906 */
[----:B------:R-:W-:Y:S05]  /*18e0*/  EXIT ;  /* 0x000000000000794d */ /* 0x000fea0003800000 */
        .weak           $__internal_0_$__cuda_sm3x_div_rn_noftz_f32_slowpath
        .type           $__internal_0_$__cuda_sm3x_div_rn_noftz_f32_slowpath,@function
        .size           $__internal_0_$__cuda_sm3x_div_rn_noftz_f32_slowpath,(.L_x_42 - $__internal_0_$__cuda_sm3x_div_rn_noftz_f32_slowpath)
$__internal_0_$__cuda_sm3x_div_rn_noftz_f32_slowpath:
[--C-:B------:R-:W-:Y:S01]  /*18f0*/  SHF.R.U32.HI R9, RZ, 0x17, R5.reuse ;  /* 0x00000017ff097819 */ /* 0x100fe20000011605 */
[----:B------:R-:W-:Y:S01]  /*1900*/  BSSY.RECONVERGENT B1, `(.L_x_30) ;  /* 0x0000063000017945 */ /* 0x000fe20003800200 */
[----:B------:R-:W-:Y:S01]  /*1910*/  SHF.R.U32.HI R7, RZ, 0x17, R0 ;  /* 0x00000017ff077819 */ /* 0x000fe20000011600 */
[----:B------:R-:W-:Y:S01]  /*1920*/  IMAD.MOV.U32 R11, RZ, RZ, R5 ;  /* 0x000000ffff0b7224 */ /* 0x000fe200078e0005 */
[----:B------:R-:W-:Y:S02]  /*1930*/  LOP3.LUT R9, R9, 0xff, RZ, 0xc0, !PT ;  /* 0x000000ff09097812 */ /* 0x000fe400078ec0ff */
[----:B------:R-:W-:-:S03]  /*1940*/  LOP3.LUT R14, R7, 0xff, RZ, 0xc0, !PT ;  /* 0x000000ff070e7812 */ /* 0x000fc600078ec0ff */
[----:B------:R-:W-:Y:S02]  /*1950*/  VIADD R12, R9, 0xffffffff ;  /* 0xffffffff090c7836 */ /* 0x000fe40000000000 */
[----:B------:R-:W-:-:S03]  /*1960*/  VIADD R10, R14, 0xffffffff ;  /* 0xffffffff0e0a7836 */ /* 0x000fc60000000000 */
[----:B------:R-:W-:-:S04]  /*1970*/  ISETP.GT.U32.AND P0, PT, R12, 0xfd, PT ;  /* 0x000000fd0c00780c */ /* 0x000fc80003f04070 */
[----:B------:R-:W-:-:S13]  /*1980*/  ISETP.GT.U32.OR P0, PT, R10, 0xfd, P0 ;  /* 0x000000fd0a00780c */ /* 0x000fda0000704470 */
[----:B------:R-:W-:Y:S01]  /*1990*/  @!P0 MOV R7, RZ ;  /* 0x000000ff00078202 */ /* 0x000fe20000000f00 */
[----:B------:R-:W-:Y:S06]  /*19a0*/  @!P0 BRA `(.L_x_31) ;  /* 0x00000000005c8947 */ /* 0x000fec0003800000 */
[----:B------:R-:W-:Y:S02]  /*19b0*/  FSETP.GTU.FTZ.AND P0, PT, |R0|, +INF , PT ;  /* 0x7f8000000000780b */ /* 0x000fe40003f1c200 */
[----:B------:R-:W-:-:S04]  /*19c0*/  FSETP.GTU.FTZ.AND P1, PT, |R5|, +INF , PT ;  /* 0x7f8000000500780b */ /* 0x000fc80003f3c200 */
[----:B------:R-:W-:-:S13]  /*19d0*/  PLOP3.LUT P0, PT, P0, P1, PT, 0xf8, 0x8f ;  /* 0x00000000008f781c */ /* 0x000fda0000703f70 */
[----:B------:R-:W-:Y:S05]  /*19e0*/  @P0 BRA `(.L_x_32) ;  /* 0x00000004004c0947 */ /* 0x000fea0003800000 */
[----:B------:R-:W-:-:S13]  /*19f0*/  LOP3.LUT P0, RZ, R11, 0x7fffffff, R0, 0xc8, !PT ;  /* 0x7fffffff0bff7812 */ /* 0x000fda000780c800 */
[----:B------:R-:W-:Y:S05]  /*1a00*/  @!P0 BRA `(.L_x_33) ;  /* 0x00000004003c8947 */ /* 0x000fea0003800000 */
[C---:B------:R-:W-:Y:S02]  /*1a10*/  FSETP.NEU.FTZ.AND P2, PT, |R0|.reuse, +INF , PT ;  /* 0x7f8000000000780b */ /* 0x040fe40003f5d200 */
[----:B------:R-:W-:Y:S02]  /*1a20*/  FSETP.NEU.FTZ.AND P1, PT, |R5|, +INF , PT ;  /* 0x7f8000000500780b */ /* 0x000fe40003f3d200 */
[----:B------:R-:W-:-:S11]  /*1a30*/  FSETP.NEU.FTZ.AND P0, PT, |R0|, +INF , PT ;  /* 0x7f8000000000780b */ /* 0x000fd60003f1d200 */
[----:B------:R-:W-:Y:S05]  /*1a40*/  @!P1 BRA !P2, `(.L_x_33) ;  /* 0x00000004002c9947 */ /* 0x000fea0005000000 */
[----:B------:R-:W-:-:S04]  /*1a50*/  LOP3.LUT P2, RZ, R0, 0x7fffffff, RZ, 0xc0, !PT ;  /* 0x7fffffff00ff7812 */ /* 0x000fc8000784c0ff */
[----:B------:R-:W-:-:S13]  /*1a60*/  PLOP3.LUT P1, PT, P1, P2, PT, 0x2f, 0xf2 ;  /* 0x0000000000f2781c */ /* 0x000fda0000f24577 */
[----:B------:R-:W-:Y:S05]  /*1a70*/  @P1 BRA `(.L_x_34) ;  /* 0x0000000400181947 */ /* 0x000fea0003800000 */
[----:B------:R-:W-:-:S04]  /*1a80*/  LOP3.LUT P1, RZ, R11, 0x7fffffff, RZ, 0xc0, !PT ;  /* 0x7fffffff0bff7812 */ /* 0x000fc8000782c0ff */
[----:B------:R-:W-:-:S13]  /*1a90*/  PLOP3.LUT P0, PT, P0, P1, PT, 0x2f, 0xf2 ;  /* 0x0000000000f2781c */ /* 0x000fda0000702577 */
[----:B------:R-:W-:Y:S05]  /*1aa0*/  @P0 BRA `(.L_x_35) ;  /* 0x0000000400000947 */ /* 0x000fea0003800000 */
[----:B------:R-:W-:Y:S02]  /*1ab0*/  ISETP.GE.AND P0, PT, R10, RZ, PT ;  /* 0x000000ff0a00720c */ /* 0x000fe40003f06270 */
[----:B------:R-:W-:-:S11]  /*1ac0*/  ISETP.GE.AND P1, PT, R12, RZ, PT ;  /* 0x000000ff0c00720c */ /* 0x000fd60003f26270 */
[----:B------:R-:W-:Y:S02]  /*1ad0*/  @P0 IMAD.MOV.U32 R7, RZ, RZ, RZ ;  /* 0x000000ffff070224 */ /* 0x000fe400078e00ff */
[----:B------:R-:W-:Y:S01]  /*1ae0*/  @!P0 FFMA R0, R0, 1.84467440737095516160e+19, RZ ;  /* 0x5f80000000008823 */ /* 0x000fe200000000ff */
[----:B------:R-:W-:Y:S02]  /*1af0*/  @!P0 IMAD.MOV.U32 R7, RZ, RZ, -0x40 ;  /* 0xffffffc0ff078424 */ /* 0x000fe400078e00ff */
[----:B------:R-:W-:Y:S02]  /*1b00*/  @!P1 FFMA R11, R5, 1.84467440737095516160e+19, RZ ;  /* 0x5f800000050b9823 */ /* 0x000fe400000000ff */
[----:B------:R-:W-:-:S07]  /*1b10*/  @!P1 VIADD R7, R7, 0x40 ;  /* 0x0000004007079836 */ /* 0x000fce0000000000 */
.L_x_31:
[----:B------:R-:W-:Y:S01]  /*1b20*/  LEA R10, R9, 0xc0800000, 0x17 ;  /* 0xc0800000090a7811 */ /* 0x000fe200078eb8ff */
[----:B------:R-:W-:Y:S04]  /*1b30*/  BSSY.RECONVERGENT B2, `(.L_x_36) ;  /* 0x0000036000027945 */ /* 0x000fe80003800200 */
[----:B------:R-:W-:Y:S01]  /*1b40*/  IMAD.IADD R11, R11, 0x1, -R10 ;  /* 0x000000010b0b7824 */ /* 0x000fe200078e0a0a */
[----:B------:R-:W-:-:S03]  /*1b50*/  IADD3 R10, PT, PT, R14, -0x7f, RZ ;  /* 0xffffff810e0a7810 */ /* 0x000fc60007ffe0ff */
[----:B------:R-:W0:Y:S01]  /*1b60*/  MUFU.RCP R12, R11 ;  /* 0x0000000b000c7308 */ /* 0x000e220000001000 */
[----:B------:R-:W-:Y:S01]  /*1b70*/  FADD.FTZ R13, -R11, -RZ ;  /* 0x800000ff0b0d7221 */ /* 0x000fe20000010100 */
[C---:B------:R-:W-:Y:S01]  /*1b80*/  IMAD R0, R10.reuse, -0x800000, R0 ;  /* 0xff8000000a007824 */ /* 0x040fe200078e0200 */
[----:B------:R-:W-:-:S05]  /*1b90*/  IADD3 R10, PT, PT, R10, 0x7f, -R9 ;  /* 0x0000007f0a0a7810 */ /* 0x000fca0007ffe809 */
[----:B------:R-:W-:Y:S02]  /*1ba0*/  IMAD.IADD R10, R10, 0x1, R7 ;  /* 0x000000010a0a7824 */ /* 0x000fe400078e0207 */
[----:B0-----:R-:W-:-:S04]  /*1bb0*/  FFMA R15, R12, R13, 1 ;  /* 0x3f8000000c0f7423 */ /* 0x001fc8000000000d */
[----:B------:R-:W-:-:S04]  /*1bc0*/  FFMA R17, R12, R15, R12 ;  /* 0x0000000f0c117223 */ /* 0x000fc8000000000c */
[----:B------:R-:W-:-:S04]  /*1bd0*/  FFMA R12, R0, R17, RZ ;  /* 0x00000011000c7223 */ /* 0x000fc800000000ff */
[----:B------:R-:W-:-:S04]  /*1be0*/  FFMA R15, R13, R12, R0 ;  /* 0x0000000c0d0f7223 */ /* 0x000fc80000000000 */
[----:B------:R-:W-:-:S04]  /*1bf0*/  FFMA R12, R17, R15, R12 ;  /* 0x0000000f110c7223 */ /* 0x000fc8000000000c */
[----:B------:R-:W-:-:S04]  /*1c00*/  FFMA R13, R13, R12, R0 ;  /* 0x0000000c0d0d7223 */ /* 0x000fc80000000000 */
[----:B------:R-:W-:-:S05]  /*1c10*/  FFMA R0, R17, R13, R12 ;  /* 0x0000000d11007223 */ /* 0x000fca000000000c */
[----:B------:R-:W-:-:S04]  /*1c20*/  SHF.R.U32.HI R9, RZ, 0x17, R0 ;  /* 0x00000017ff097819 */ /* 0x000fc80000011600 */
[----:B------:R-:W-:-:S05]  /*1c30*/  LOP3.LUT R9, R9, 0xff, RZ, 0xc0, !PT ;  /* 0x000000ff09097812 */ /* 0x000fca00078ec0ff */
[----:B------:R-:W-:-:S04]  /*1c40*/  IMAD.IADD R11, R9, 0x1, R10 ;  /* 0x00000001090b7824 */ /* 0x000fc800078e020a */
[----:B------:R-:W-:-:S05]  /*1c50*/  VIADD R7, R11, 0xffffffff ;  /* 0xffffffff0b077836 */ /* 0x000fca0000000000 */
[----:B------:R-:W-:-:S13]  /*1c60*/  ISETP.GE.U32.AND P0, PT, R7, 0xfe, PT ;  /* 0x000000fe0700780c */ /* 0x000fda0003f06070 */
[----:B------:R-:W-:Y:S05]  /*1c70*/  @!P0 BRA `(.L_x_37) ;  /* 0x0000000000808947 */ /* 0x000fea0003800000 */
[----:B------:R-:W-:-:S13]  /*1c80*/  ISETP.GT.AND P0, PT, R11, 0xfe, PT ;  /* 0x000000fe0b00780c */ /* 0x000fda0003f04270 */
[----:B------:R-:W-:Y:S05]  /*1c90*/  @P0 BRA `(.L_x_38) ;  /* 0x00000000006c0947 */ /* 0x000fea0003800000 */
[----:B------:R-:W-:-:S13]  /*1ca0*/  ISETP.GE.AND P0, PT, R11, 0x1, PT ;  /* 0x000000010b00780c */ /* 0x000fda0003f06270 */
[----:B------:R-:W-:Y:S05]  /*1cb0*/  @P0 BRA `(.L_x_39) ;  /* 0x0000000000740947 */ /* 0x000fea0003800000 */
[----:B------:R-:W-:Y:S02]  /*1cc0*/  ISETP.GE.AND P0, PT, R11, -0x18, PT ;  /* 0xffffffe80b00780c */ /* 0x000fe40003f06270 */
[----:B------:R-:W-:-:S11]  /*1cd0*/  LOP3.LUT R0, R0, 0x80000000, RZ, 0xc0, !PT ;  /* 0x8000000000007812 */ /* 0x000fd600078ec0ff */
[----:B------:R-:W-:Y:S05]  /*1ce0*/  @!P0 BRA `(.L_x_39) ;  /* 0x0000000000688947 */ /* 0x000fea0003800000 */
[CCC-:B------:R-:W-:Y:S01]  /*1cf0*/  FFMA.RZ R7, R17.reuse, R13.reuse, R12.reuse ;  /* 0x0000000d11077223 */ /* 0x1c0fe2000000c00c */
[-CC-:B------:R-:W-:Y:S01]  /*1d00*/  FFMA.RM R10, R17, R13.reuse, R12.reuse ;  /* 0x0000000d110a7223 */ /* 0x180fe2000000400c */
[C---:B------:R-:W-:Y:S02]  /*1d10*/  ISETP.NE.AND P2, PT, R11.reuse, RZ, PT ;  /* 0x000000ff0b00720c */ /* 0x040fe40003f45270 */
[----:B------:R-:W-:Y:S02]  /*1d20*/  ISETP.NE.AND P1, PT, R11, RZ, PT ;  /* 0x000000ff0b00720c */ /* 0x000fe40003f25270 */
[----:B------:R-:W-:Y:S01]  /*1d30*/  LOP3.LUT R9, R7, 0x7fffff, RZ, 0xc0, !PT ;  /* 0x007fffff07097812 */ /* 0x000fe200078ec0ff */
[----:B------:R-:W-:Y:S01]  /*1d40*/  FFMA.RP R7, R17, R13, R12 ;  /* 0x0000000d11077223 */ /* 0x000fe2000000800c */
[C---:B------:R-:W-:Y:S01]  /*1d50*/  VIADD R12, R11.reuse, 0x20 ;  /* 0x000000200b0c7836 */ /* 0x040fe20000000000 */
[----:B------:R-:W-:Y:S02]  /*1d60*/  IADD3 R11, PT, PT, -R11, RZ, RZ ;  /* 0x000000ff0b0b7210 */ /* 0x000fe40007ffe1ff */
[----:B------:R-:W-:-:S02]  /*1d70*/  LOP3.LUT R9, R9, 0x800000, RZ, 0xfc, !PT ;  /* 0x0080000009097812 */ /* 0x000fc400078efcff */
[----:B------:R-:W-:Y:S02]  /*1d80*/  FSETP.NEU.FTZ.AND P0, PT, R7, R10, PT ;  /* 0x0000000a0700720b */ /* 0x000fe40003f1d000 */
[----:B------:R-:W-:Y:S02]  /*1d90*/  SHF.L.U32 R12, R9, R12, RZ ;  /* 0x0000000c090c7219 */ /* 0x000fe400000006ff */
[----:B------:R-:W-:Y:S02]  /*1da0*/  SEL R10, R11, RZ, P2 ;  /* 0x000000ff0b0a7207 */ /* 0x000fe40001000000 */
[----:B------:R-:W-:Y:S02]  /*1db0*/  ISETP.NE.AND P1, PT, R12, RZ, P1 ;  /* 0x000000ff0c00720c */ /* 0x000fe40000f25270 */
[----:B------:R-:W-:Y:S02]  /*1dc0*/  SHF.R.U32.HI R10, RZ, R10, R9 ;  /* 0x0000000aff0a7219 */ /* 0x000fe40000011609 */
[----:B------:R-:W-:-:S02]  /*1dd0*/  PLOP3.LUT P0, PT, P0, P1, PT, 0xf8, 0x8f ;  /* 0x00000000008f781c */ /* 0x000fc40000703f70 */
[----:B------:R-:W-:Y:S02]  /*1de0*/  SHF.R.U32.HI R12, RZ, 0x1, R10 ;  /* 0x00000001ff0c7819 */ /* 0x000fe4000001160a */
[----:B------:R-:W-:-:S04]  /*1df0*/  SEL R7, RZ, 0x1, !P0 ;  /* 0x00000001ff077807 */ /* 0x000fc80004000000 */
[----:B------:R-:W-:-:S04]  /*1e00*/  LOP3.LUT R7, R7, 0x1, R12, 0xf8, !PT ;  /* 0x0000000107077812 */ /* 0x000fc800078ef80c */
[----:B------:R-:W-:-:S05]  /*1e10*/  LOP3.LUT R7, R7, R10, RZ, 0xc0, !PT ;  /* 0x0000000a07077212 */ /* 0x000fca00078ec0ff */
[----:B------:R-:W-:-:S05]  /*1e20*/  IMAD.IADD R7, R12, 0x1, R7 ;  /* 0x000000010c077824 */ /* 0x000fca00078e0207 */
[----:B------:R-:W-:Y:S01]  /*1e30*/  LOP3.LUT R0, R7, R0, RZ, 0xfc, !PT ;  /* 0x0000000007007212 */ /* 0x000fe200078efcff */
[----:B------:R-:W-:Y:S06]  /*1e40*/  BRA `(.L_x_39) ;  /* 0x0000000000107947 */ /* 0x000fec0003800000 */
.L_x_38:
[----:B------:R-:W-:-:S04]  /*1e50*/  LOP3.LUT R0, R0, 0x80000000, RZ, 0xc0, !PT ;  /* 0x8000000000007812 */ /* 0x000fc800078ec0ff */
[----:B------:R-:W-:Y:S01]  /*1e60*/  LOP3.LUT R0, R0, 0x7f800000, RZ, 0xfc, !PT ;  /* 0x7f80000000007812 */ /* 0x000fe200078efcff */
[----:B------:R-:W-:Y:S06]  /*1e70*/  BRA `(.L_x_39) ;  /* 0x0000000000047947 */ /* 0x000fec0003800000 */
.L_x_37:
[----:B------:R-:W-:-:S07]  /*1e80*/  IMAD R0, R10, 0x800000, R0 ;  /* 0x008000000a007824 */ /* 0x000fce00078e0200 */
.L_x_39:
[----:B------:R-:W-:Y:S05]  /*1e90*/  BSYNC.RECONVERGENT B2 ;  /* 0x0000000000027941 */ /* 0x000fea0003800200 */
.L_x_36:
[----:B------:R-:W-:Y:S05]  /*1ea0*/  BRA `(.L_x_40) ;  /* 0x0000000000207947 */ /* 0x000fea0003800000 */
.L_x_35:
[----:B------:R-:W-:-:S04]  /*1eb0*/  LOP3.LUT R0, R11, 0x80000000, R0, 0x48, !PT ;  /* 0x800000000b007812 */ /* 0x000fc800078e4800 */
[----:B------:R-:W-:Y:S01]  /*1ec0*/  LOP3.LUT R0, R0, 0x7f800000, RZ, 0xfc, !PT ;  /* 0x7f80000000007812 */ /* 0x000fe200078efcff */
[----:B------:R-:W-:Y:S06]  /*1ed0*/  BRA `(.L_x_40) ;  /* 0x0000000000147947 */ /* 0x000fec0003800000 */
.L_x_34:
[----:B------:R-:W-:Y:S01]  /*1ee0*/  LOP3.LUT R0, R11, 0x80000000, R0, 0x48, !PT ;  /* 0x800000000b007812 */ /* 0x000fe200078e4800 */
[----:B------:R-:W-:Y:S06]  /*1ef0*/  BRA `(.L_x_40) ;  /* 0x00000000000c7947 */ /* 0x000fec0003800000 */
.L_x_33:
[----:B------:R-:W0:Y:S01]  /*1f00*/  MUFU.RSQ R0, -QNAN ;  /* 0xffc0000000007908 */ /* 0x000e220000001400 */
[----:B------:R-:W-:Y:S05]  /*1f10*/  BRA `(.L_x_40) ;  /* 0x0000000000047947 */ /* 0x000fea0003800000 */
.L_x_32:
[----:B------:R-:W-:-:S07]  /*1f20*/  FADD.FTZ R0, R0, R5 ;  /* 0x0000000500007221 */ /* 0x000fce0000010000 */
.L_x_40:
[----:B------:R-:W-:Y:S05]  /*1f30*/  BSYNC.RECONVERGENT B1 ;  /* 0x0000000000017941 */ /* 0x000fea0003800200 */
.L_x_30:
[----:B------:R-:W-:-:S04]  /*1f40*/  IMAD.MOV.U32 R9, RZ, RZ, 0x0 ;  /* 0x00000000ff097424 */ /* 0x000fc800078e00ff */
[----:B0-----:R-:W-:Y:S05]  /*1f50*/  RET.REL.NODEC R8 `(_Z8row_calcPjfffii) ;  /* 0xffffffe008287950 */ /* 0x001fea0003c3ffff */
.L_x_41:
[----:B------:R-:W-:-:S00]  /*1f60*/  BRA `(.L_x_41) ;  /* 0xfffffffc00fc7947 */ /* 0x000fc0000383ffff */
[----:B------:R-:W-:-:S00]  /*1f70*/  NOP ;  /* 0x0000000000007918 */ /* 0x000fc00000000000 */
        /* <DEDUP_REMOVED lines=8> */
.L_x_42:


//--------------------- .nv.shared._Z8row_calcPjfffii --------------------------
	.section	.nv.shared._Z8row_calcPjfffii,"aw",@nobits
	.sectionflags	@""
	.align	4
.nv.shared._Z8row_calcPjfffii:
	.zero		2048


//--------------------- .nv.shared.reserved.0     --------------------------
	.section	.nv.shared.reserved.0,"aw",@nobits
	.weak		__nv_reservedSMEM_offset_0_alias
	.size		__nv_reservedSMEM_offset_0_alias, 0, 64
	.other		__nv_reservedSMEM_offset_0_alias,@"STO_CUDA_RESERVED_SHARED STV_DEFAULT"
__nv_reservedSMEM_offset_0_alias:
	.zero		0
	.zero		64


//--------------------- .nv.constant0._Z8row_calcPjfffii --------------------------
	.section	.nv.constant0._Z8row_calcPjfffii,"a",@progbits
	.sectionflags	@""
	.align	4
.nv.constant0._Z8row_calcPjfffii:
	.zero		924


//--------------------- SYMBOLS --------------------------

	.type		.nv.reservedSmem.offset0,@object
	.size		.nv.reservedSmem.offset0,0x4
	.type		.nv.reservedSmem.cap,@object
	.size		.nv.reservedSmem.cap,0x4
